	.target	sm_100a

	.elftype	@"ET_EXEC"


//--------------------- .note.nv.tkinfo           --------------------------
	.section	.note.nv.tkinfo,"",@"SHT_NOTE"
	.sectionflags	@"SHF_NOTE_NV_TKINFO"
	.tkinfo
        /*0018*/ 	.word	0x00000002
        /*0030*/ 	.string	""
        /*0030*/ 	.string	"ptxas"
        /*0030*/ 	.string	"Cuda compilation tools, release 13.0, V13.0.88"
        /*0030*/ 	.string	"Build cuda_13.0.r13.0/compiler.36424714_0"
        /*0030*/ 	.string	"-arch sm_100a -m 64 "



//--------------------- .note.nv.cuinfo           --------------------------
	.section	.note.nv.cuinfo,"",@"SHT_NOTE"
	.sectionflags	@"SHF_NOTE_NV_CUINFO"
        /*0018*/ 	.short	0x0002
        /*001a*/ 	.short	0x0064
        /*001c*/ 	.short	0x0082
	.zero		2


//--------------------- .nv.info                  --------------------------
	.section	.nv.info,"",@"SHT_CUDA_INFO"
	.align	4


	//----- nvinfo : EIATTR_REGCOUNT
	.align		4
        /*0000*/ 	.byte	0x04, 0x2f
        /*0002*/ 	.short	(.L_20 - .L_19)
	.align		4
.L_19:
        /*0004*/ 	.word	index@(_ZN7cutlass13device_kernelINS_4gemm6kernel13GemmUniversalIN4cute5tupleIJiiiiEEENS1_10collective13CollectiveMmaINS1_35MainloopSm100TmaUmmaWarpSpecializedILi5ELi2ELi4ENS5_IJNS4_1CILi1EEESB_SB_EEEEENS5_IJNSA_ILi64EEENSA_ILi256EEENSA_ILi128EEEEEENS_12float_e4m3_tENS5_IJlSB_lEEENS_12float_e5m2_tESJ_NS4_8TiledMMAINS4_8MMA_AtomIJNS4_10MMA_TraitsINS4_19SM100_MMA_F8F6F4_SSEJSI_SK_fSE_SF_NS4_17integral_constantINS4_4UMMA5MajorELSR_0EEESS_NSP_INSQ_7ScaleInELST_0EEESU_EEEEEENS4_6LayoutISC_NS5_IJNSA_ILi0EEESY_SY_EEEEENS5_IJNS4_10UnderscoreES11_S11_EEEEENS4_13SM90_TMA_LOADENS4_14ComposedLayoutINS4_7SwizzleILi3ELi4ELi3EEENS4_18smem_ptr_flag_bitsILi8EEENSX_INS5_IJNSA_ILi8EEESG_EEENS5_IJSG_SB_EEEEEEEvNS4_8identityES14_S1E_vS1F_EENS_8epilogue10collective18CollectiveEpilogueINS1H_23Sm100TmaWarpSpecializedILi4ELi2ELi32ELb0ELb0EEEJSH_NS5_IJNSX_ISE_SB_EES1M_EEESI_SJ_SI_SJ_NS1H_6fusion15FusionCallbacksIS1L_NS1O_17LinearCombinationISI_fSI_fLNS_15FloatRoundStyleE2EEESH_S1N_JEEENS4_5SM1004TMEM4LOAD26SM100_TMEM_LOAD_16dp32b32xES14_NS15_INS16_ILi2ELi4ELi3EEES19_NSX_INS5_IJS1A_SE_EEENS5_IJSE_SB_EEEEEEENS4_39AutoVectorizingCopyWithAssumedAlignmentILi128EEENS4_14SM90_TMA_STOREES22_S24_S24_EEEvvEEEEvNT_6ParamsE)
        /*0008*/ 	.word	0x00000079


	//----- nvinfo : EIATTR_FRAME_SIZE
	.align		4
.L_20:
        /*000c*/ 	.byte	0x04, 0x11
        /*000e*/ 	.short	(.L_22 - .L_21)
	.align		4
.L_21:
        /*0010*/ 	.word	index@($__internal_2_$__cuda_sm10x_tcgen05_guardrail_trap_unallocated_columns_being_dealloced)
        /*0014*/ 	.word	0x00000000


	//----- nvinfo : EIATTR_FRAME_SIZE
	.align		4
.L_22:
        /*0018*/ 	.byte	0x04, 0x11
        /*001a*/ 	.short	(.L_24 - .L_23)
	.align		4
.L_23:
        /*001c*/ 	.word	index@($__internal_1_$__cuda_sm10x_tcgen05_guardrail_trap_phase_invalid_during_alloc)
        /*0020*/ 	.word	0x00000000


	//----- nvinfo : EIATTR_FRAME_SIZE
	.align		4
.L_24:
        /*0024*/ 	.byte	0x04, 0x11
        /*0026*/ 	.short	(.L_26 - .L_25)
	.align		4
.L_25:
        /*0028*/ 	.word	index@($__internal_0_$__cuda_sm10x_tcgen05_guardrail_trap_col_being_dealloced_not_returned_by_alloc)
        /*002c*/ 	.word	0x00000000


	//----- nvinfo : EIATTR_FRAME_SIZE
	.align		4
.L_26:
        /*0030*/ 	.byte	0x04, 0x11
        /*0032*/ 	.short	(.L_28 - .L_27)
	.align		4
.L_27:
        /*0034*/ 	.word	index@(_ZN7cutlass13device_kernelINS_4gemm6kernel13GemmUniversalIN4cute5tupleIJiiiiEEENS1_10collective13CollectiveMmaINS1_35MainloopSm100TmaUmmaWarpSpecializedILi5ELi2ELi4ENS5_IJNS4_1CILi1EEESB_SB_EEEEENS5_IJNSA_ILi64EEENSA_ILi256EEENSA_ILi128EEEEEENS_12float_e4m3_tENS5_IJlSB_lEEENS_12float_e5m2_tESJ_NS4_8TiledMMAINS4_8MMA_AtomIJNS4_10MMA_TraitsINS4_19SM100_MMA_F8F6F4_SSEJSI_SK_fSE_SF_NS4_17integral_constantINS4_4UMMA5MajorELSR_0EEESS_NSP_INSQ_7ScaleInELST_0EEESU_EEEEEENS4_6LayoutISC_NS5_IJNSA_ILi0EEESY_SY_EEEEENS5_IJNS4_10UnderscoreES11_S11_EEEEENS4_13SM90_TMA_LOADENS4_14ComposedLayoutINS4_7SwizzleILi3ELi4ELi3EEENS4_18smem_ptr_flag_bitsILi8EEENSX_INS5_IJNSA_ILi8EEESG_EEENS5_IJSG_SB_EEEEEEEvNS4_8identityES14_S1E_vS1F_EENS_8epilogue10collective18CollectiveEpilogueINS1H_23Sm100TmaWarpSpecializedILi4ELi2ELi32ELb0ELb0EEEJSH_NS5_IJNSX_ISE_SB_EES1M_EEESI_SJ_SI_SJ_NS1H_6fusion15FusionCallbacksIS1L_NS1O_17LinearCombinationISI_fSI_fLNS_15FloatRoundStyleE2EEESH_S1N_JEEENS4_5SM1004TMEM4LOAD26SM100_TMEM_LOAD_16dp32b32xES14_NS15_INS16_ILi2ELi4ELi3EEES19_NSX_INS5_IJS1A_SE_EEENS5_IJSE_SB_EEEEEEENS4_39AutoVectorizingCopyWithAssumedAlignmentILi128EEENS4_14SM90_TMA_STOREES22_S24_S24_EEEvvEEEEvNT_6ParamsE)
        /*0038*/ 	.word	0x00000000


	//----- nvinfo : EIATTR_MIN_STACK_SIZE
	.align		4
.L_28:
        /*003c*/ 	.byte	0x04, 0x12
        /*003e*/ 	.short	(.L_30 - .L_29)
	.align		4
.L_29:
        /*0040*/ 	.word	index@(_ZN7cutlass13device_kernelINS_4gemm6kernel13GemmUniversalIN4cute5tupleIJiiiiEEENS1_10collective13CollectiveMmaINS1_35MainloopSm100TmaUmmaWarpSpecializedILi5ELi2ELi4ENS5_IJNS4_1CILi1EEESB_SB_EEEEENS5_IJNSA_ILi64EEENSA_ILi256EEENSA_ILi128EEEEEENS_12float_e4m3_tENS5_IJlSB_lEEENS_12float_e5m2_tESJ_NS4_8TiledMMAINS4_8MMA_AtomIJNS4_10MMA_TraitsINS4_19SM100_MMA_F8F6F4_SSEJSI_SK_fSE_SF_NS4_17integral_constantINS4_4UMMA5MajorELSR_0EEESS_NSP_INSQ_7ScaleInELST_0EEESU_EEEEEENS4_6LayoutISC_NS5_IJNSA_ILi0EEESY_SY_EEEEENS5_IJNS4_10UnderscoreES11_S11_EEEEENS4_13SM90_TMA_LOADENS4_14ComposedLayoutINS4_7SwizzleILi3ELi4ELi3EEENS4_18smem_ptr_flag_bitsILi8EEENSX_INS5_IJNSA_ILi8EEESG_EEENS5_IJSG_SB_EEEEEEEvNS4_8identityES14_S1E_vS1F_EENS_8epilogue10collective18CollectiveEpilogueINS1H_23Sm100TmaWarpSpecializedILi4ELi2ELi32ELb0ELb0EEEJSH_NS5_IJNSX_ISE_SB_EES1M_EEESI_SJ_SI_SJ_NS1H_6fusion15FusionCallbacksIS1L_NS1O_17LinearCombinationISI_fSI_fLNS_15FloatRoundStyleE2EEESH_S1N_JEEENS4_5SM1004TMEM4LOAD26SM100_TMEM_LOAD_16dp32b32xES14_NS15_INS16_ILi2ELi4ELi3EEES19_NSX_INS5_IJS1A_SE_EEENS5_IJSE_SB_EEEEEEENS4_39AutoVectorizingCopyWithAssumedAlignmentILi128EEENS4_14SM90_TMA_STOREES22_S24_S24_EEEvvEEEEvNT_6ParamsE)
        /*0044*/ 	.word	0x00000000
.L_30:


//--------------------- .nv.compat                --------------------------
	.section	.nv.compat,"",@"SHT_CUDA_COMPAT_INFO"
	.align	4
        /*0000*/ 	.byte	0x02, 0x09, 0x01, 0x00, 0x02, 0x02, 0x02, 0x00, 0x02, 0x05, 0x05, 0x00, 0x03, 0x07, 0x01, 0x01
        /*0010*/ 	.byte	0x02, 0x03, 0x01, 0x00, 0x02, 0x06, 0x01, 0x00, 0x04, 0x0b, 0x08, 0x00, 0x09, 0x00, 0x00, 0x00
        /*0020*/ 	.byte	0x00, 0x00, 0x00, 0x00


//--------------------- .nv.info._ZN7cutlass13device_kernelINS_4gemm6kernel13GemmUniversalIN4cute5tupleIJiiiiEEENS1_10collective13CollectiveMmaINS1_35MainloopSm100TmaUmmaWarpSpecializedILi5ELi2ELi4ENS5_IJNS4_1CILi1EEESB_SB_EEEEENS5_IJNSA_ILi64EEENSA_ILi256EEENSA_ILi128EEEEEENS_12float_e4m3_tENS5_IJlSB_lEEENS_12float_e5m2_tESJ_NS4_8TiledMMAINS4_8MMA_AtomIJNS4_10MMA_TraitsINS4_19SM100_MMA_F8F6F4_SSEJSI_SK_fSE_SF_NS4_17integral_constantINS4_4UMMA5MajorELSR_0EEESS_NSP_INSQ_7ScaleInELST_0EEESU_EEEEEENS4_6LayoutISC_NS5_IJNSA_ILi0EEESY_SY_EEEEENS5_IJNS4_10UnderscoreES11_S11_EEEEENS4_13SM90_TMA_LOADENS4_14ComposedLayoutINS4_7SwizzleILi3ELi4ELi3EEENS4_18smem_ptr_flag_bitsILi8EEENSX_INS5_IJNSA_ILi8EEESG_EEENS5_IJSG_SB_EEEEEEEvNS4_8identityES14_S1E_vS1F_EENS_8epilogue10collective18CollectiveEpilogueINS1H_23Sm100TmaWarpSpecializedILi4ELi2ELi32ELb0ELb0EEEJSH_NS5_IJNSX_ISE_SB_EES1M_EEESI_SJ_SI_SJ_NS1H_6fusion15FusionCallbacksIS1L_NS1O_17LinearCombinationISI_fSI_fLNS_15FloatRoundStyleE2EEESH_S1N_JEEENS4_5SM1004TMEM4LOAD26SM100_TMEM_LOAD_16dp32b32xES14_NS15_INS16_ILi2ELi4ELi3EEES19_NSX_INS5_IJS1A_SE_EEENS5_IJSE_SB_EEEEEEENS4_39AutoVectorizingCopyWithAssumedAlignmentILi128EEENS4_14SM90_TMA_STOREES22_S24_S24_EEEvvEEEEvNT_6ParamsE --------------------------
	.section	.nv.info._ZN7cutlass13device_kernelINS_4gemm6kernel13GemmUniversalIN4cute5tupleIJiiiiEEENS1_10collective13CollectiveMmaINS1_35MainloopSm100TmaUmmaWarpSpecializedILi5ELi2ELi4ENS5_IJNS4_1CILi1EEESB_SB_EEEEENS5_IJNSA_ILi64EEENSA_ILi256EEENSA_ILi128EEEEEENS_12float_e4m3_tENS5_IJlSB_lEEENS_12float_e5m2_tESJ_NS4_8TiledMMAINS4_8MMA_AtomIJNS4_10MMA_TraitsINS4_19SM100_MMA_F8F6F4_SSEJSI_SK_fSE_SF_NS4_17integral_constantINS4_4UMMA5MajorELSR_0EEESS_NSP_INSQ_7ScaleInELST_0EEESU_EEEEEENS4_6LayoutISC_NS5_IJNSA_ILi0EEESY_SY_EEEEENS5_IJNS4_10UnderscoreES11_S11_EEEEENS4_13SM90_TMA_LOADENS4_14ComposedLayoutINS4_7SwizzleILi3ELi4ELi3EEENS4_18smem_ptr_flag_bitsILi8EEENSX_INS5_IJNSA_ILi8EEESG_EEENS5_IJSG_SB_EEEEEEEvNS4_8identityES14_S1E_vS1F_EENS_8epilogue10collective18CollectiveEpilogueINS1H_23Sm100TmaWarpSpecializedILi4ELi2ELi32ELb0ELb0EEEJSH_NS5_IJNSX_ISE_SB_EES1M_EEESI_SJ_SI_SJ_NS1H_6fusion15FusionCallbacksIS1L_NS1O_17LinearCombinationISI_fSI_fLNS_15FloatRoundStyleE2EEESH_S1N_JEEENS4_5SM1004TMEM4LOAD26SM100_TMEM_LOAD_16dp32b32xES14_NS15_INS16_ILi2ELi4ELi3EEES19_NSX_INS5_IJS1A_SE_EEENS5_IJSE_SB_EEEEEEENS4_39AutoVectorizingCopyWithAssumedAlignmentILi128EEENS4_14SM90_TMA_STOREES22_S24_S24_EEEvvEEEEvNT_6ParamsE,"",@"SHT_CUDA_INFO"
	.sectionflags	@""
	.align	4


	//----- nvinfo : EIATTR_CUDA_API_VERSION
	.align		4
        /*0000*/ 	.byte	0x04, 0x37
        /*0002*/ 	.short	(.L_32 - .L_31)
.L_31:
        /*0004*/ 	.word	0x00000082


	//----- nvinfo : EIATTR_KPARAM_INFO
	.align		4
.L_32:
        /*0008*/ 	.byte	0x04, 0x17
        /*000a*/ 	.short	(.L_34 - .L_33)
.L_33:
        /*000c*/ 	.word	0x00000000
        /*0010*/ 	.short	0x0000
        /*0012*/ 	.short	0x0000
        /*0014*/ 	.byte	0x00, 0xf0, 0x01, 0x20


	//----- nvinfo : EIATTR_AT_ENTRY_FRAGMENTS
	.align		4
.L_34:
        /*0018*/ 	.byte	0x04, 0x4f
        /*001a*/ 	.short	(.L_36 - .L_35)


	//   ....[0]....
.L_35:
        /*001c*/ 	.word	0x00000006


	//----- nvinfo : EIATTR_RESERVED_SMEM_USED
	.align		4
.L_36:
        /*0020*/ 	.byte	0x01, 0x41
	.zero		2


	//----- nvinfo : EIATTR_SPARSE_MMA_MASK
	.align		4
        /*0024*/ 	.byte	0x03, 0x50
        /*0026*/ 	.short	0x0000


	//----- nvinfo : EIATTR_TCGEN05_1CTA_USED
	.align		4
        /*0028*/ 	.byte	0x01, 0x51
	.zero		2


	//----- nvinfo : EIATTR_MAXREG_COUNT
	.align		4
        /*002c*/ 	.byte	0x03, 0x1b
        /*002e*/ 	.short	0x00ff


	//----- nvinfo : EIATTR_NUM_BARRIERS
	.align		4
        /*0030*/ 	.byte	0x02, 0x4c
        /*0032*/ 	.byte	0x07
	.zero		1


	//----- nvinfo : EIATTR_EXTERNS
	.align		4
        /*0034*/ 	.byte	0x04, 0x0f
        /*0036*/ 	.short	(.L_38 - .L_37)


	//   ....[0]....
	.align		4
.L_37:
        /*0038*/ 	.word	index@(__assertfail)


	//----- nvinfo : EIATTR_MERCURY_ISA_VERSION
	.align		4
.L_38:
        /*003c*/ 	.byte	0x03, 0x5f
        /*003e*/ 	.short	0x0101


	//----- nvinfo : EIATTR_INT_WARP_WIDE_INSTR_OFFSETS
	.align		4
        /*0040*/ 	.byte	0x04, 0x31
        /*0042*/ 	.short	(.L_40 - .L_39)


	//   ....[0]....
.L_39:
        /*0044*/ 	.word	0x00001e00


	//   ....[1]....
        /*0048*/ 	.word	0x00003930


	//   ....[2]....
        /*004c*/ 	.word	0x00003960


	//   ....[3]....
        /*0050*/ 	.word	0x000039b0


	//   ....[4]....
        /*0054*/ 	.word	0x000042d0


	//   ....[5]....
        /*0058*/ 	.word	0x00004330


	//   ....[6]....
        /*005c*/ 	.word	0x00004410


	//   ....[7]....
        /*0060*/ 	.word	0x00004480


	//   ....[8]....
        /*0064*/ 	.word	0x00004590


	//   ....[9]....
        /*0068*/ 	.word	0x00004620


	//   ....[10]....
        /*006c*/ 	.word	0x000047f0


	//   ....[11]....
        /*0070*/ 	.word	0x00004950


	//----- nvinfo : EIATTR_COOP_GROUP_MASK_REGIDS
	.align		4
.L_40:
        /*0074*/ 	.byte	0x04, 0x29
        /*0076*/ 	.short	(.L_42 - .L_41)


	//   ....[0]....
.L_41:
        /*0078*/ 	.word	0xffffffff


	//   ....[1]....
        /*007c*/ 	.word	0xffffffff


	//   ....[2]....
        /*0080*/ 	.word	0xffffffff


	//   ....[3]....
        /*0084*/ 	.word	0xffffffff


	//   ....[4]....
        /*0088*/ 	.word	0xffffffff


	//   ....[5]....
        /*008c*/ 	.word	0xffffffff


	//   ....[6]....
        /*0090*/ 	.word	0xffffffff


	//   ....[7]....
        /*0094*/ 	.word	0xffffffff


	//   ....[8]....
        /*0098*/ 	.word	0xffffffff


	//   ....[9]....
        /*009c*/ 	.word	0xffffffff


	//   ....[10]....
        /*00a0*/ 	.word	0xffffffff


	//   ....[11]....
        /*00a4*/ 	.word	0xffffffff


	//   ....[12]....
        /*00a8*/ 	.word	0xffffffff


	//----- nvinfo : EIATTR_COOP_GROUP_INSTR_OFFSETS
	.align		4
.L_42:
        /*00ac*/ 	.byte	0x04, 0x28
        /*00ae*/ 	.short	(.L_44 - .L_43)


	//   ....[0]....
.L_43:
        /*00b0*/ 	.word	0x00000090


	//   ....[1]....
        /*00b4*/ 	.word	0x000004d0


	//   ....[2]....
        /*00b8*/ 	.word	0x00000660


	//   ....[3]....
        /*00bc*/ 	.word	0x00000800


	//   ....[4]....
        /*00c0*/ 	.word	0x00000900


	//   ....[5]....
        /*00c4*/ 	.word	0x00000a70


	//   ....[6]....
        /*00c8*/ 	.word	0x00000c10


	//   ....[7]....
        /*00cc*/ 	.word	0x00001ce0


	//   ....[8]....
        /*00d0*/ 	.word	0x00002b50


	//   ....[9]....
        /*00d4*/ 	.word	0x00002d60


	//   ....[10]....
        /*00d8*/ 	.word	0x00002d90


	//   ....[11]....
        /*00dc*/ 	.word	0x00003820


	//   ....[12]....
        /*00e0*/ 	.word	0x00003a50


	//----- nvinfo : EIATTR_VRC_CTA_INIT_COUNT
	.align		4
.L_44:
        /*00e4*/ 	.byte	0x02, 0x4a
        /*00e6*/ 	.byte	0x80
	.zero		1


	//----- nvinfo : EIATTR_SYSCALL_OFFSETS
	.align		4
        /*00e8*/ 	.byte	0x04, 0x46
        /*00ea*/ 	.short	(.L_46 - .L_45)


	//   ....[0]....
.L_45:
        /*00ec*/ 	.word	0x000053d0


	//   ....[1]....
        /*00f0*/ 	.word	0x00005510


	//   ....[2]....
        /*00f4*/ 	.word	0x00005d10


	//   ....[3]....
        /*00f8*/ 	.word	0x00006ab0


	//   ....[4]....
        /*00fc*/ 	.word	0x00007810


	//   ....[5]....
        /*0100*/ 	.word	0x000085a0


	//----- nvinfo : EIATTR_MBARRIER_INSTR_OFFSETS
	.align		4
.L_46:
        /*0104*/ 	.byte	0x04, 0x39
        /*0106*/ 	.short	(.L_48 - .L_47)


	//   ....[0]....
.L_47:
        /*0108*/ 	.word	0x000005b0
        /*010c*/ 	.word	0x000000ff
        /*0110*/ 	.word	0x00000000
        /*0114*/ 	.short	0x0100
        /*0116*/ 	.byte	0x05
	.zero		1


	//   ....[1]....
        /*0118*/ 	.word	0x000005c0
        /*011c*/ 	.word	0x000000ff
        /*0120*/ 	.word	0x00000028
        /*0124*/ 	.short	0x0100
        /*0126*/ 	.byte	0x05
	.zero		1


	//   ....[2]....
        /*0128*/ 	.word	0x000005d0
        /*012c*/ 	.word	0x000000ff
        /*0130*/ 	.word	0x00000008
        /*0134*/ 	.short	0x0100
        /*0136*/ 	.byte	0x05
	.zero		1


	//   ....[3]....
        /*0138*/ 	.word	0x000005e0
        /*013c*/ 	.word	0x000000ff
        /*0140*/ 	.word	0x00000030
        /*0144*/ 	.short	0x0100
        /*0146*/ 	.byte	0x05
	.zero		1


	//   ....[4]....
        /*0148*/ 	.word	0x000005f0
        /*014c*/ 	.word	0x000000ff
        /*0150*/ 	.word	0x00000010
        /*0154*/ 	.short	0x0100
        /*0156*/ 	.byte	0x05
	.zero		1


	//   ....[5]....
        /*0158*/ 	.word	0x00000600
        /*015c*/ 	.word	0x000000ff
        /*0160*/ 	.word	0x00000038
        /*0164*/ 	.short	0x0100
        /*0166*/ 	.byte	0x05
	.zero		1


	//   ....[6]....
        /*0168*/ 	.word	0x00000610
        /*016c*/ 	.word	0x000000ff
        /*0170*/ 	.word	0x00000018
        /*0174*/ 	.short	0x0100
        /*0176*/ 	.byte	0x05
	.zero		1


	//   ....[7]....
        /*0178*/ 	.word	0x00000620
        /*017c*/ 	.word	0x000000ff
        /*0180*/ 	.word	0x00000040
        /*0184*/ 	.short	0x0100
        /*0186*/ 	.byte	0x05
	.zero		1


	//   ....[8]....
        /*0188*/ 	.word	0x00000630
        /*018c*/ 	.word	0x000000ff
        /*0190*/ 	.word	0x00000020
        /*0194*/ 	.short	0x0100
        /*0196*/ 	.byte	0x05
	.zero		1


	//   ....[9]....
        /*0198*/ 	.word	0x00000640
        /*019c*/ 	.word	0x000000ff
        /*01a0*/ 	.word	0x00000048
        /*01a4*/ 	.short	0x0100
        /*01a6*/ 	.byte	0x05
	.zero		1


	//   ....[10]....
        /*01a8*/ 	.word	0x00000770
        /*01ac*/ 	.word	0x000000ff
        /*01b0*/ 	.word	0x00000050
        /*01b4*/ 	.short	0x0100
        /*01b6*/ 	.byte	0x07
	.zero		1


	//   ....[11]....
        /*01b8*/ 	.word	0x00000780
        /*01bc*/ 	.word	0x000000ff
        /*01c0*/ 	.word	0x00000070
        /*01c4*/ 	.short	0x0100
        /*01c6*/ 	.byte	0x07
	.zero		1


	//   ....[12]....
        /*01c8*/ 	.word	0x00000790
        /*01cc*/ 	.word	0x000000ff
        /*01d0*/ 	.word	0x00000058
        /*01d4*/ 	.short	0x0100
        /*01d6*/ 	.byte	0x07
	.zero		1


	//   ....[13]....
        /*01d8*/ 	.word	0x000007a0
        /*01dc*/ 	.word	0x000000ff
        /*01e0*/ 	.word	0x00000078
        /*01e4*/ 	.short	0x0100
        /*01e6*/ 	.byte	0x07
	.zero		1


	//   ....[14]....
        /*01e8*/ 	.word	0x000007b0
        /*01ec*/ 	.word	0x000000ff
        /*01f0*/ 	.word	0x00000060
        /*01f4*/ 	.short	0x0100
        /*01f6*/ 	.byte	0x07
	.zero		1


	//   ....[15]....
        /*01f8*/ 	.word	0x000007c0
        /*01fc*/ 	.word	0x000000ff
        /*0200*/ 	.word	0x00000080
        /*0204*/ 	.short	0x0100
        /*0206*/ 	.byte	0x07
	.zero		1


	//   ....[16]....
        /*0208*/ 	.word	0x000007d0
        /*020c*/ 	.word	0x000000ff
        /*0210*/ 	.word	0x00000068
        /*0214*/ 	.short	0x0100
        /*0216*/ 	.byte	0x07
	.zero		1


	//   ....[17]....
        /*0218*/ 	.word	0x000007e0
        /*021c*/ 	.word	0x000000ff
        /*0220*/ 	.word	0x00000088
        /*0224*/ 	.short	0x0100
        /*0226*/ 	.byte	0x07
	.zero		1


	//   ....[18]....
        /*0228*/ 	.word	0x000008d0
        /*022c*/ 	.word	0x000000ff
        /*0230*/ 	.word	0x00000090
        /*0234*/ 	.short	0x0100
        /*0236*/ 	.byte	0x05
	.zero		1


	//   ....[19]....
        /*0238*/ 	.word	0x000008e0
        /*023c*/ 	.word	0x000000ff
        /*0240*/ 	.word	0x00000098
        /*0244*/ 	.short	0x0100
        /*0246*/ 	.byte	0x05
	.zero		1


	//   ....[20]....
        /*0248*/ 	.word	0x00000a20
        /*024c*/ 	.word	0x000000ff
        /*0250*/ 	.word	0x000000a0
        /*0254*/ 	.short	0x0100
        /*0256*/ 	.byte	0x05
	.zero		1


	//   ....[21]....
        /*0258*/ 	.word	0x00000a30
        /*025c*/ 	.word	0x000000ff
        /*0260*/ 	.word	0x000000b0
        /*0264*/ 	.short	0x0100
        /*0266*/ 	.byte	0x05
	.zero		1


	//   ....[22]....
        /*0268*/ 	.word	0x00000a40
        /*026c*/ 	.word	0x000000ff
        /*0270*/ 	.word	0x000000a8
        /*0274*/ 	.short	0x0100
        /*0276*/ 	.byte	0x05
	.zero		1


	//   ....[23]....
        /*0278*/ 	.word	0x00000a50
        /*027c*/ 	.word	0x000000ff
        /*0280*/ 	.word	0x000000b8
        /*0284*/ 	.short	0x0100
        /*0286*/ 	.byte	0x05
	.zero		1


	//   ....[24]....
        /*0288*/ 	.word	0x00000b80
        /*028c*/ 	.word	0x000000ff
        /*0290*/ 	.word	0x000000c0
        /*0294*/ 	.short	0x0100
        /*0296*/ 	.byte	0x07
	.zero		1


	//   ....[25]....
        /*0298*/ 	.word	0x00000b90
        /*029c*/ 	.word	0x000000ff
        /*02a0*/ 	.word	0x000000e0
        /*02a4*/ 	.short	0x0100
        /*02a6*/ 	.byte	0x07
	.zero		1


	//   ....[26]....
        /*02a8*/ 	.word	0x00000ba0
        /*02ac*/ 	.word	0x000000ff
        /*02b0*/ 	.word	0x000000c8
        /*02b4*/ 	.short	0x0100
        /*02b6*/ 	.byte	0x07
	.zero		1


	//   ....[27]....
        /*02b8*/ 	.word	0x00000bb0
        /*02bc*/ 	.word	0x000000ff
        /*02c0*/ 	.word	0x000000e8
        /*02c4*/ 	.short	0x0100
        /*02c6*/ 	.byte	0x07
	.zero		1


	//   ....[28]....
        /*02c8*/ 	.word	0x00000bc0
        /*02cc*/ 	.word	0x000000ff
        /*02d0*/ 	.word	0x000000d0
        /*02d4*/ 	.short	0x0100
        /*02d6*/ 	.byte	0x07
	.zero		1


	//   ....[29]....
        /*02d8*/ 	.word	0x00000bd0
        /*02dc*/ 	.word	0x000000ff
        /*02e0*/ 	.word	0x000000f0
        /*02e4*/ 	.short	0x0100
        /*02e6*/ 	.byte	0x07
	.zero		1


	//   ....[30]....
        /*02e8*/ 	.word	0x00000be0
        /*02ec*/ 	.word	0x000000ff
        /*02f0*/ 	.word	0x000000d8
        /*02f4*/ 	.short	0x0100
        /*02f6*/ 	.byte	0x07
	.zero		1


	//   ....[31]....
        /*02f8*/ 	.word	0x00000bf0
        /*02fc*/ 	.word	0x000000ff
        /*0300*/ 	.word	0x000000f8
        /*0304*/ 	.short	0x0100
        /*0306*/ 	.byte	0x07
	.zero		1


	//   ....[32]....
        /*0308*/ 	.word	0x00000ce0
        /*030c*/ 	.word	0x000000ff
        /*0310*/ 	.word	0x00000100
        /*0314*/ 	.short	0x0100
        /*0316*/ 	.byte	0x05
	.zero		1


	//   ....[33]....
        /*0318*/ 	.word	0x00000cf0
        /*031c*/ 	.word	0x000000ff
        /*0320*/ 	.word	0x00000110
        /*0324*/ 	.short	0x0100
        /*0326*/ 	.byte	0x05
	.zero		1


	//   ....[34]....
        /*0328*/ 	.word	0x00000d00
        /*032c*/ 	.word	0x000000ff
        /*0330*/ 	.word	0x00000108
        /*0334*/ 	.short	0x0100
        /*0336*/ 	.byte	0x05
	.zero		1


	//   ....[35]....
        /*0338*/ 	.word	0x00000d10
        /*033c*/ 	.word	0x000000ff
        /*0340*/ 	.word	0x00000118
        /*0344*/ 	.short	0x0100
        /*0346*/ 	.byte	0x05
	.zero		1


	//   ....[36]....
        /*0348*/ 	.word	0x000015e0
        /*034c*/ 	.word	0x00000002
        /*0350*/ 	.word	0x00000110
        /*0354*/ 	.short	0x010a
        /*0356*/ 	.byte	0xff
	.zero		1


	//   ....[37]....
        /*0358*/ 	.word	0x00001610
        /*035c*/ 	.word	0x00000002
        /*0360*/ 	.word	0x00000100
        /*0364*/ 	.short	0x0101
        /*0366*/ 	.byte	0xff
	.zero		1


	//   ....[38]....
        /*0368*/ 	.word	0x000016e0
        /*036c*/ 	.word	0x000000ff
        /*0370*/ 	.word	0x00000028
        /*0374*/ 	.short	0x010a
        /*0376*/ 	.byte	0x08
	.zero		1


	//   ....[39]....
        /*0378*/ 	.word	0x00001780
        /*037c*/ 	.word	0x000000ff
        /*0380*/ 	.word	0x00000028
        /*0384*/ 	.short	0x010a
        /*0386*/ 	.byte	0x21
	.zero		1


	//   ....[40]....
        /*0388*/ 	.word	0x000018d0
        /*038c*/ 	.word	0x000000ff
        /*0390*/ 	.word	0x00000028
        /*0394*/ 	.short	0x010a
        /*0396*/ 	.byte	0x08
	.zero		1


	//   ....[41]....
        /*0398*/ 	.word	0x000019e0
        /*039c*/ 	.word	0x000000ff
        /*03a0*/ 	.word	0x00000098
        /*03a4*/ 	.short	0x0101
        /*03a6*/ 	.byte	0x04
	.zero		1


	//   ....[42]....
        /*03a8*/ 	.word	0x00001a00
        /*03ac*/ 	.word	0x000000ff
        /*03b0*/ 	.word	0x00000028
        /*03b4*/ 	.short	0x010a
        /*03b6*/ 	.byte	0x08
	.zero		1


	//   ....[43]....
        /*03b8*/ 	.word	0x00001a80
        /*03bc*/ 	.word	0x000000ff
        /*03c0*/ 	.word	0x00000028
        /*03c4*/ 	.short	0x010a
        /*03c6*/ 	.byte	0x11
	.zero		1


	//   ....[44]....
        /*03c8*/ 	.word	0x00001bd0
        /*03cc*/ 	.word	0x000000ff
        /*03d0*/ 	.word	0x00000028
        /*03d4*/ 	.short	0x010a
        /*03d6*/ 	.byte	0x08
	.zero		1


	//   ....[45]....
        /*03d8*/ 	.word	0x00001d10
        /*03dc*/ 	.word	0x00000002
        /*03e0*/ 	.word	0x000000a0
        /*03e4*/ 	.short	0x010a
        /*03e6*/ 	.byte	0xff
	.zero		1


	//   ....[46]....
        /*03e8*/ 	.word	0x00001dd0
        /*03ec*/ 	.word	0x00000002
        /*03f0*/ 	.word	0x00000000
        /*03f4*/ 	.short	0x0101
        /*03f6*/ 	.byte	0xff
	.zero		1


	//   ....[47]....
        /*03f8*/ 	.word	0x00002330
        /*03fc*/ 	.word	0x000000ff
        /*0400*/ 	.word	0x00000000
        /*0404*/ 	.short	0x010a
        /*0406*/ 	.byte	0x05
	.zero		1


	//   ....[48]....
        /*0408*/ 	.word	0x000023c0
        /*040c*/ 	.word	0x000000ff
        /*0410*/ 	.word	0x00000000
        /*0414*/ 	.short	0x010a
        /*0416*/ 	.byte	0x05
	.zero		1


	//   ....[49]....
        /*0418*/ 	.word	0x00002450
        /*041c*/ 	.word	0x000000ff
        /*0420*/ 	.word	0x00000000
        /*0424*/ 	.short	0x010a
        /*0426*/ 	.byte	0x05
	.zero		1


	//   ....[50]....
        /*0428*/ 	.word	0x000024e0
        /*042c*/ 	.word	0x000000ff
        /*0430*/ 	.word	0x00000000
        /*0434*/ 	.short	0x010a
        /*0436*/ 	.byte	0x05
	.zero		1


	//   ....[51]....
        /*0438*/ 	.word	0x00002580
        /*043c*/ 	.word	0x00000000
        /*0440*/ 	.word	0x00000000
        /*0444*/ 	.short	0x010a
        /*0446*/ 	.byte	0xff
	.zero		1


	//   ....[52]....
        /*0448*/ 	.word	0x000026a0
        /*044c*/ 	.word	0x00000000
        /*0450*/ 	.word	0x00000100
        /*0454*/ 	.short	0x010a
        /*0456*/ 	.byte	0xff
	.zero		1


	//   ....[53]....
        /*0458*/ 	.word	0x00002710
        /*045c*/ 	.word	0x00000000
        /*0460*/ 	.word	0x00000000
        /*0464*/ 	.short	0x0101
        /*0466*/ 	.byte	0xff
	.zero		1


	//   ....[54]....
        /*0468*/ 	.word	0x00002730
        /*046c*/ 	.word	0x000000ff
        /*0470*/ 	.word	0x000000b0
        /*0474*/ 	.short	0x010a
        /*0476*/ 	.byte	0x05
	.zero		1


	//   ....[55]....
        /*0478*/ 	.word	0x00002850
        /*047c*/ 	.word	0x00000000
        /*0480*/ 	.word	0x000000a0
        /*0484*/ 	.short	0x010a
        /*0486*/ 	.byte	0xff
	.zero		1


	//   ....[56]....
        /*0488*/ 	.word	0x00002950
        /*048c*/ 	.word	0x00000000
        /*0490*/ 	.word	0x00000000
        /*0494*/ 	.short	0x0101
        /*0496*/ 	.byte	0xff
	.zero		1


	//   ....[57]....
        /*0498*/ 	.word	0x000029e0
        /*049c*/ 	.word	0x000000ff
        /*04a0*/ 	.word	0x000000b0
        /*04a4*/ 	.short	0x0106
        /*04a6*/ 	.byte	0x05
	.zero		1


	//   ....[58]....
        /*04a8*/ 	.word	0x00002a00
        /*04ac*/ 	.word	0x000000ff
        /*04b0*/ 	.word	0x000000b0
        /*04b4*/ 	.short	0x010a
        /*04b6*/ 	.byte	0x05
	.zero		1


	//   ....[59]....
        /*04b8*/ 	.word	0x00002a90
        /*04bc*/ 	.word	0x000000ff
        /*04c0*/ 	.word	0x000000b0
        /*04c4*/ 	.short	0x0106
        /*04c6*/ 	.byte	0x04
	.zero		1


	//   ....[60]....
        /*04c8*/ 	.word	0x00002ad0
        /*04cc*/ 	.word	0x00000000
        /*04d0*/ 	.word	0x000000b0
        /*04d4*/ 	.short	0x010a
        /*04d6*/ 	.byte	0xff
	.zero		1


	//   ....[61]....
        /*04d8*/ 	.word	0x00003010
        /*04dc*/ 	.word	0x00000000
        /*04e0*/ 	.word	0x000000a0
        /*04e4*/ 	.short	0x010a
        /*04e6*/ 	.byte	0xff
	.zero		1


	//   ....[62]....
        /*04e8*/ 	.word	0x00003110
        /*04ec*/ 	.word	0x00000003
        /*04f0*/ 	.word	0x00000000
        /*04f4*/ 	.short	0x0101
        /*04f6*/ 	.byte	0xff
	.zero		1


	//   ....[63]....
        /*04f8*/ 	.word	0x00003120
        /*04fc*/ 	.word	0x000000ff
        /*0500*/ 	.word	0x00000000
        /*0504*/ 	.short	0x010a
        /*0506*/ 	.byte	0x06
	.zero		1


	//   ....[64]....
        /*0508*/ 	.word	0x000031a0
        /*050c*/ 	.word	0x000000ff
        /*0510*/ 	.word	0x000000e0
        /*0514*/ 	.short	0x010a
        /*0516*/ 	.byte	0x07
	.zero		1


	//   ....[65]....
        /*0518*/ 	.word	0x00003280
        /*051c*/ 	.word	0x000000ff
        /*0520*/ 	.word	0x00000000
        /*0524*/ 	.short	0x010a
        /*0526*/ 	.byte	0x06
	.zero		1


	//   ....[66]....
        /*0528*/ 	.word	0x000033b0
        /*052c*/ 	.word	0x000000ff
        /*0530*/ 	.word	0x00000000
        /*0534*/ 	.short	0x010a
        /*0536*/ 	.byte	0x1a
	.zero		1


	//   ....[67]....
        /*0538*/ 	.word	0x00003650
        /*053c*/ 	.word	0x000000ff
        /*0540*/ 	.word	0x00000000
        /*0544*/ 	.short	0x010a
        /*0546*/ 	.byte	0x06
	.zero		1


	//   ....[68]....
        /*0548*/ 	.word	0x000036e0
        /*054c*/ 	.word	0x000000ff
        /*0550*/ 	.word	0x00000000
        /*0554*/ 	.short	0x010a
        /*0556*/ 	.byte	0x06
	.zero		1


	//   ....[69]....
        /*0558*/ 	.word	0x00003770
        /*055c*/ 	.word	0x000000ff
        /*0560*/ 	.word	0x00000000
        /*0564*/ 	.short	0x010a
        /*0566*/ 	.byte	0x06
	.zero		1


	//   ....[70]....
        /*0568*/ 	.word	0x00003800
        /*056c*/ 	.word	0x000000ff
        /*0570*/ 	.word	0x00000000
        /*0574*/ 	.short	0x010a
        /*0576*/ 	.byte	0x07
	.zero		1


	//   ....[71]....
        /*0578*/ 	.word	0x00003c80
        /*057c*/ 	.word	0x00000000
        /*0580*/ 	.word	0x000000a0
        /*0584*/ 	.short	0x010a
        /*0586*/ 	.byte	0xff
	.zero		1


	//   ....[72]....
        /*0588*/ 	.word	0x00003d40
        /*058c*/ 	.word	0x00000000
        /*0590*/ 	.word	0x00000000
        /*0594*/ 	.short	0x0101
        /*0596*/ 	.byte	0xff
	.zero		1


	//   ....[73]....
        /*0598*/ 	.word	0x00004060
        /*059c*/ 	.word	0x000000ff
        /*05a0*/ 	.word	0x00000098
        /*05a4*/ 	.short	0x010a
        /*05a6*/ 	.byte	0x07
	.zero		1


	//   ....[74]....
        /*05a8*/ 	.word	0x00004250
        /*05ac*/ 	.word	0x000000ff
        /*05b0*/ 	.word	0x00000070
        /*05b4*/ 	.short	0x010a
        /*05b6*/ 	.byte	0x07
	.zero		1


	//   ....[75]....
        /*05b8*/ 	.word	0x000043c0
        /*05bc*/ 	.word	0x000000ff
        /*05c0*/ 	.word	0x00000050
        /*05c4*/ 	.short	0x010b
        /*05c6*/ 	.byte	0x07
	.zero		1


	//   ....[76]....
        /*05c8*/ 	.word	0x000043d0
        /*05cc*/ 	.word	0x000000ff
        /*05d0*/ 	.word	0x00000000
        /*05d4*/ 	.short	0x0101
        /*05d6*/ 	.byte	0x08
	.zero		1


	//   ....[77]....
        /*05d8*/ 	.word	0x000043e0
        /*05dc*/ 	.word	0x000000ff
        /*05e0*/ 	.word	0x00000078
        /*05e4*/ 	.short	0x010a
        /*05e6*/ 	.byte	0x07
	.zero		1


	//   ....[78]....
        /*05e8*/ 	.word	0x00004530
        /*05ec*/ 	.word	0x000000ff
        /*05f0*/ 	.word	0x00000058
        /*05f4*/ 	.short	0x010b
        /*05f6*/ 	.byte	0x07
	.zero		1


	//   ....[79]....
        /*05f8*/ 	.word	0x00004540
        /*05fc*/ 	.word	0x000000ff
        /*0600*/ 	.word	0x00000000
        /*0604*/ 	.short	0x0101
        /*0606*/ 	.byte	0x08
	.zero		1


	//   ....[80]....
        /*0608*/ 	.word	0x00004550
        /*060c*/ 	.word	0x000000ff
        /*0610*/ 	.word	0x00000080
        /*0614*/ 	.short	0x010a
        /*0616*/ 	.byte	0x07
	.zero		1


	//   ....[81]....
        /*0618*/ 	.word	0x000046d0
        /*061c*/ 	.word	0x000000ff
        /*0620*/ 	.word	0x00000060
        /*0624*/ 	.short	0x010b
        /*0626*/ 	.byte	0x07
	.zero		1


	//   ....[82]....
        /*0628*/ 	.word	0x00004710
        /*062c*/ 	.word	0x000000ff
        /*0630*/ 	.word	0x00000000
        /*0634*/ 	.short	0x0101
        /*0636*/ 	.byte	0x08
	.zero		1


	//   ....[83]....
        /*0638*/ 	.word	0x00004750
        /*063c*/ 	.word	0x000000ff
        /*0640*/ 	.word	0x00000088
        /*0644*/ 	.short	0x010a
        /*0646*/ 	.byte	0x07
	.zero		1


	//   ....[84]....
        /*0648*/ 	.word	0x00004990
        /*064c*/ 	.word	0x000000ff
        /*0650*/ 	.word	0x00000068
        /*0654*/ 	.short	0x010b
        /*0656*/ 	.byte	0x07
	.zero		1


	//   ....[85]....
        /*0658*/ 	.word	0x000049b0
        /*065c*/ 	.word	0x000000ff
        /*0660*/ 	.word	0x00000000
        /*0664*/ 	.short	0x0101
        /*0666*/ 	.byte	0x0d
	.zero		1


	//   ....[86]....
        /*0668*/ 	.word	0x000049e0
        /*066c*/ 	.word	0x000000ff
        /*0670*/ 	.word	0x00000070
        /*0674*/ 	.short	0x010a
        /*0676*/ 	.byte	0x07
	.zero		1


	//   ....[87]....
        /*0678*/ 	.word	0x00004a00
        /*067c*/ 	.word	0x000000ff
        /*0680*/ 	.word	0x00000078
        /*0684*/ 	.short	0x010a
        /*0686*/ 	.byte	0x07
	.zero		1


	//   ....[88]....
        /*0688*/ 	.word	0x00004a20
        /*068c*/ 	.word	0x000000ff
        /*0690*/ 	.word	0x00000080
        /*0694*/ 	.short	0x010a
        /*0696*/ 	.byte	0x07
	.zero		1


	//   ....[89]....
        /*0698*/ 	.word	0x00004a60
        /*069c*/ 	.word	0x00000000
        /*06a0*/ 	.word	0x00000088
        /*06a4*/ 	.short	0x010a
        /*06a6*/ 	.byte	0xff
	.zero		1


	//   ....[90]....
        /*06a8*/ 	.word	0x00004da0
        /*06ac*/ 	.word	0x00000000
        /*06b0*/ 	.word	0x000000a0
        /*06b4*/ 	.short	0x010a
        /*06b6*/ 	.byte	0xff
	.zero		1


	//   ....[91]....
        /*06b8*/ 	.word	0x00004eb0
        /*06bc*/ 	.word	0x00000000
        /*06c0*/ 	.word	0x00000000
        /*06c4*/ 	.short	0x0101
        /*06c6*/ 	.byte	0xff
	.zero		1


	//   ....[92]....
        /*06c8*/ 	.word	0x000058d0
        /*06cc*/ 	.word	0x00000002
        /*06d0*/ 	.word	0x00000050
        /*06d4*/ 	.short	0x010a
        /*06d6*/ 	.byte	0xff
	.zero		1


	//   ....[93]....
        /*06d8*/ 	.word	0x00005910
        /*06dc*/ 	.word	0x00000071
        /*06e0*/ 	.word	0x000000c0
        /*06e4*/ 	.short	0x010a
        /*06e6*/ 	.byte	0xff
	.zero		1


	//   ....[94]....
        /*06e8*/ 	.word	0x00005a50
        /*06ec*/ 	.word	0x00000002
        /*06f0*/ 	.word	0x00000050
        /*06f4*/ 	.short	0x010a
        /*06f6*/ 	.byte	0xff
	.zero		1


	//   ....[95]....
        /*06f8*/ 	.word	0x00005b70
        /*06fc*/ 	.word	0x00000000
        /*0700*/ 	.word	0x00000000
        /*0704*/ 	.short	0x0101
        /*0706*/ 	.byte	0xff
	.zero		1


	//   ....[96]....
        /*0708*/ 	.word	0x00005bf0
        /*070c*/ 	.word	0x00000071
        /*0710*/ 	.word	0x000000c0
        /*0714*/ 	.short	0x010a
        /*0716*/ 	.byte	0xff
	.zero		1


	//   ....[97]....
        /*0718*/ 	.word	0x00006740
        /*071c*/ 	.word	0x00000000
        /*0720*/ 	.word	0x00000050
        /*0724*/ 	.short	0x010a
        /*0726*/ 	.byte	0xff
	.zero		1


	//   ....[98]....
        /*0728*/ 	.word	0x00006800
        /*072c*/ 	.word	0x00000000
        /*0730*/ 	.word	0x00000050
        /*0734*/ 	.short	0x010a
        /*0736*/ 	.byte	0xff
	.zero		1


	//   ....[99]....
        /*0738*/ 	.word	0x00006930
        /*073c*/ 	.word	0x00000000
        /*0740*/ 	.word	0x00000000
        /*0744*/ 	.short	0x0101
        /*0746*/ 	.byte	0xff
	.zero		1


	//   ....[100]....
        /*0748*/ 	.word	0x000074a0
        /*074c*/ 	.word	0x00000000
        /*0750*/ 	.word	0x00000050
        /*0754*/ 	.short	0x010a
        /*0756*/ 	.byte	0xff
	.zero		1


	//   ....[101]....
        /*0758*/ 	.word	0x00007560
        /*075c*/ 	.word	0x00000000
        /*0760*/ 	.word	0x00000050
        /*0764*/ 	.short	0x010a
        /*0766*/ 	.byte	0xff
	.zero		1


	//   ....[102]....
        /*0768*/ 	.word	0x00007690
        /*076c*/ 	.word	0x00000000
        /*0770*/ 	.word	0x00000000
        /*0774*/ 	.short	0x0101
        /*0776*/ 	.byte	0xff
	.zero		1


	//   ....[103]....
        /*0778*/ 	.word	0x00008230
        /*077c*/ 	.word	0x00000000
        /*0780*/ 	.word	0x00000050
        /*0784*/ 	.short	0x010a
        /*0786*/ 	.byte	0xff
	.zero		1


	//   ....[104]....
        /*0788*/ 	.word	0x000082f0
        /*078c*/ 	.word	0x00000000
        /*0790*/ 	.word	0x00000050
        /*0794*/ 	.short	0x010a
        /*0796*/ 	.byte	0xff
	.zero		1


	//   ....[105]....
        /*0798*/ 	.word	0x00008420
        /*079c*/ 	.word	0x00000000
        /*07a0*/ 	.word	0x00000000
        /*07a4*/ 	.short	0x0101
        /*07a6*/ 	.byte	0xff
	.zero		1


	//   ....[106]....
        /*07a8*/ 	.word	0x00008860
        /*07ac*/ 	.word	0x000000ff
        /*07b0*/ 	.word	0x00000000
        /*07b4*/ 	.short	0x0101
        /*07b6*/ 	.byte	0x05
	.zero		1


	//   ....[107]....
        /*07b8*/ 	.word	0x000090a0
        /*07bc*/ 	.word	0x00000002
        /*07c0*/ 	.word	0x00000110
        /*07c4*/ 	.short	0x010a
        /*07c6*/ 	.byte	0xff
	.zero		1


	//   ....[108]....
        /*07c8*/ 	.word	0x00009100
        /*07cc*/ 	.word	0x00000002
        /*07d0*/ 	.word	0x00000028
        /*07d4*/ 	.short	0x010a
        /*07d6*/ 	.byte	0xff
	.zero		1


	//   ....[109]....
        /*07d8*/ 	.word	0x00009160
        /*07dc*/ 	.word	0x00000002
        /*07e0*/ 	.word	0x00000028
        /*07e4*/ 	.short	0x010a
        /*07e6*/ 	.byte	0xff
	.zero		1


	//   ....[110]....
        /*07e8*/ 	.word	0x000091b0
        /*07ec*/ 	.word	0x00000002
        /*07f0*/ 	.word	0x000000a0
        /*07f4*/ 	.short	0x010a
        /*07f6*/ 	.byte	0xff
	.zero		1


	//   ....[111]....
        /*07f8*/ 	.word	0x00009210
        /*07fc*/ 	.word	0x00000000
        /*0800*/ 	.word	0x00000000
        /*0804*/ 	.short	0x010a
        /*0806*/ 	.byte	0xff
	.zero		1


	//   ....[112]....
        /*0808*/ 	.word	0x00009270
        /*080c*/ 	.word	0x00000000
        /*0810*/ 	.word	0x00000000
        /*0814*/ 	.short	0x010a
        /*0816*/ 	.byte	0xff
	.zero		1


	//   ....[113]....
        /*0818*/ 	.word	0x000092d0
        /*081c*/ 	.word	0x00000000
        /*0820*/ 	.word	0x00000000
        /*0824*/ 	.short	0x010a
        /*0826*/ 	.byte	0xff
	.zero		1


	//   ....[114]....
        /*0828*/ 	.word	0x00009330
        /*082c*/ 	.word	0x00000000
        /*0830*/ 	.word	0x00000000
        /*0834*/ 	.short	0x010a
        /*0836*/ 	.byte	0xff
	.zero		1


	//   ....[115]....
        /*0838*/ 	.word	0x00009380
        /*083c*/ 	.word	0x00000000
        /*0840*/ 	.word	0x00000100
        /*0844*/ 	.short	0x010a
        /*0846*/ 	.byte	0xff
	.zero		1


	//   ....[116]....
        /*0848*/ 	.word	0x000093e0
        /*084c*/ 	.word	0x00000000
        /*0850*/ 	.word	0x000000b0
        /*0854*/ 	.short	0x010a
        /*0856*/ 	.byte	0xff
	.zero		1


	//   ....[117]....
        /*0858*/ 	.word	0x00009430
        /*085c*/ 	.word	0x00000000
        /*0860*/ 	.word	0x000000a0
        /*0864*/ 	.short	0x010a
        /*0866*/ 	.byte	0xff
	.zero		1


	//   ....[118]....
        /*0868*/ 	.word	0x00009490
        /*086c*/ 	.word	0x00000000
        /*0870*/ 	.word	0x000000b0
        /*0874*/ 	.short	0x010a
        /*0876*/ 	.byte	0xff
	.zero		1


	//   ....[119]....
        /*0878*/ 	.word	0x000094e0
        /*087c*/ 	.word	0x00000000
        /*0880*/ 	.word	0x000000a0
        /*0884*/ 	.short	0x010a
        /*0886*/ 	.byte	0xff
	.zero		1


	//   ....[120]....
        /*0888*/ 	.word	0x00009540
        /*088c*/ 	.word	0x00000002
        /*0890*/ 	.word	0x000000e0
        /*0894*/ 	.short	0x010a
        /*0896*/ 	.byte	0xff
	.zero		1


	//   ....[121]....
        /*0898*/ 	.word	0x000095a0
        /*089c*/ 	.word	0x00000000
        /*08a0*/ 	.word	0x00000000
        /*08a4*/ 	.short	0x010a
        /*08a6*/ 	.byte	0xff
	.zero		1


	//   ....[122]....
        /*08a8*/ 	.word	0x00009600
        /*08ac*/ 	.word	0x00000000
        /*08b0*/ 	.word	0x00000000
        /*08b4*/ 	.short	0x010a
        /*08b6*/ 	.byte	0xff
	.zero		1


	//   ....[123]....
        /*08b8*/ 	.word	0x00009660
        /*08bc*/ 	.word	0x00000000
        /*08c0*/ 	.word	0x00000000
        /*08c4*/ 	.short	0x010a
        /*08c6*/ 	.byte	0xff
	.zero		1


	//   ....[124]....
        /*08c8*/ 	.word	0x000096c0
        /*08cc*/ 	.word	0x00000000
        /*08d0*/ 	.word	0x00000000
        /*08d4*/ 	.short	0x010a
        /*08d6*/ 	.byte	0xff
	.zero		1


	//   ....[125]....
        /*08d8*/ 	.word	0x00009720
        /*08dc*/ 	.word	0x00000000
        /*08e0*/ 	.word	0x00000000
        /*08e4*/ 	.short	0x010a
        /*08e6*/ 	.byte	0xff
	.zero		1


	//   ....[126]....
        /*08e8*/ 	.word	0x00009770
        /*08ec*/ 	.word	0x00000000
        /*08f0*/ 	.word	0x000000a0
        /*08f4*/ 	.short	0x010a
        /*08f6*/ 	.byte	0xff
	.zero		1


	//   ....[127]....
        /*08f8*/ 	.word	0x000097d0
        /*08fc*/ 	.word	0x00000000
        /*0900*/ 	.word	0x00000098
        /*0904*/ 	.short	0x010a
        /*0906*/ 	.byte	0xff
	.zero		1


	//   ....[128]....
        /*0908*/ 	.word	0x00009830
        /*090c*/ 	.word	0x00000000
        /*0910*/ 	.word	0x00000070
        /*0914*/ 	.short	0x010a
        /*0916*/ 	.byte	0xff
	.zero		1


	//   ....[129]....
        /*0918*/ 	.word	0x00009890
        /*091c*/ 	.word	0x00000000
        /*0920*/ 	.word	0x00000078
        /*0924*/ 	.short	0x010a
        /*0926*/ 	.byte	0xff
	.zero		1


	//   ....[130]....
        /*0928*/ 	.word	0x000098f0
        /*092c*/ 	.word	0x00000000
        /*0930*/ 	.word	0x00000080
        /*0934*/ 	.short	0x010a
        /*0936*/ 	.byte	0xff
	.zero		1


	//   ....[131]....
        /*0938*/ 	.word	0x00009950
        /*093c*/ 	.word	0x00000000
        /*0940*/ 	.word	0x00000088
        /*0944*/ 	.short	0x010a
        /*0946*/ 	.byte	0xff
	.zero		1


	//   ....[132]....
        /*0948*/ 	.word	0x000099b0
        /*094c*/ 	.word	0x00000000
        /*0950*/ 	.word	0x00000070
        /*0954*/ 	.short	0x010a
        /*0956*/ 	.byte	0xff
	.zero		1


	//   ....[133]....
        /*0958*/ 	.word	0x00009a10
        /*095c*/ 	.word	0x00000000
        /*0960*/ 	.word	0x00000078
        /*0964*/ 	.short	0x010a
        /*0966*/ 	.byte	0xff
	.zero		1


	//   ....[134]....
        /*0968*/ 	.word	0x00009a70
        /*096c*/ 	.word	0x00000000
        /*0970*/ 	.word	0x00000080
        /*0974*/ 	.short	0x010a
        /*0976*/ 	.byte	0xff
	.zero		1


	//   ....[135]....
        /*0978*/ 	.word	0x00009ac0
        /*097c*/ 	.word	0x00000000
        /*0980*/ 	.word	0x000000a0
        /*0984*/ 	.short	0x010a
        /*0986*/ 	.byte	0xff
	.zero		1


	//   ....[136]....
        /*0988*/ 	.word	0x00009b10
        /*098c*/ 	.word	0x00000002
        /*0990*/ 	.word	0x00000050
        /*0994*/ 	.short	0x010a
        /*0996*/ 	.byte	0xff
	.zero		1


	//   ....[137]....
        /*0998*/ 	.word	0x00009b60
        /*099c*/ 	.word	0x00000071
        /*09a0*/ 	.word	0x000000c0
        /*09a4*/ 	.short	0x010a
        /*09a6*/ 	.byte	0xff
	.zero		1


	//   ....[138]....
        /*09a8*/ 	.word	0x00009bb0
        /*09ac*/ 	.word	0x00000000
        /*09b0*/ 	.word	0x00000050
        /*09b4*/ 	.short	0x010a
        /*09b6*/ 	.byte	0xff
	.zero		1


	//   ....[139]....
        /*09b8*/ 	.word	0x00009c00
        /*09bc*/ 	.word	0x00000000
        /*09c0*/ 	.word	0x00000050
        /*09c4*/ 	.short	0x010a
        /*09c6*/ 	.byte	0xff
	.zero		1


	//   ....[140]....
        /*09c8*/ 	.word	0x00009c50
        /*09cc*/ 	.word	0x00000000
        /*09d0*/ 	.word	0x00000050
        /*09d4*/ 	.short	0x010a
        /*09d6*/ 	.byte	0xff
	.zero		1


	//----- nvinfo : EIATTR_NUM_MBARRIERS
	.align		4
.L_48:
        /*09d8*/ 	.byte	0x03, 0x38
        /*09da*/ 	.short	0x0024


	//----- nvinfo : EIATTR_EXIT_INSTR_OFFSETS
	.align		4
        /*09dc*/ 	.byte	0x04, 0x1c
        /*09de*/ 	.short	(.L_50 - .L_49)


	//   ....[0]....
.L_49:
        /*09e0*/ 	.word	0x000025b0


	//   ....[1]....
        /*09e4*/ 	.word	0x00002aa0


	//   ....[2]....
        /*09e8*/ 	.word	0x00002b00


	//   ....[3]....
        /*09ec*/ 	.word	0x00003a60


	//   ....[4]....
        /*09f0*/ 	.word	0x00004a90


	//   ....[5]....
        /*09f4*/ 	.word	0x00004ad0


	//   ....[6]....
        /*09f8*/ 	.word	0x00009090


	//----- nvinfo : EIATTR_MAX_THREADS
	.align		4
.L_50:
        /*09fc*/ 	.byte	0x04, 0x05
        /*09fe*/ 	.short	(.L_52 - .L_51)
.L_51:
        /*0a00*/ 	.word	0x00000100
        /*0a04*/ 	.word	0x00000001
        /*0a08*/ 	.word	0x00000001


	//----- nvinfo : EIATTR_CRS_STACK_SIZE
	.align		4
.L_52:
        /*0a0c*/ 	.byte	0x04, 0x1e
        /*0a0e*/ 	.short	(.L_54 - .L_53)
.L_53:
        /*0a10*/ 	.word	0x00000000


	//----- nvinfo : EIATTR_CBANK_PARAM_SIZE
	.align		4
.L_54:
        /*0a14*/ 	.byte	0x03, 0x19
        /*0a16*/ 	.short	0x0800


	//----- nvinfo : EIATTR_PARAM_CBANK
	.align		4
        /*0a18*/ 	.byte	0x04, 0x0a
        /*0a1a*/ 	.short	(.L_56 - .L_55)
	.align		4
.L_55:
        /*0a1c*/ 	.word	index@(.nv.constant0._ZN7cutlass13device_kernelINS_4gemm6kernel13GemmUniversalIN4cute5tupleIJiiiiEEENS1_10collective13CollectiveMmaINS1_35MainloopSm100TmaUmmaWarpSpecializedILi5ELi2ELi4ENS5_IJNS4_1CILi1EEESB_SB_EEEEENS5_IJNSA_ILi64EEENSA_ILi256EEENSA_ILi128EEEEEENS_12float_e4m3_tENS5_IJlSB_lEEENS_12float_e5m2_tESJ_NS4_8TiledMMAINS4_8MMA_AtomIJNS4_10MMA_TraitsINS4_19SM100_MMA_F8F6F4_SSEJSI_SK_fSE_SF_NS4_17integral_constantINS4_4UMMA5MajorELSR_0EEESS_NSP_INSQ_7ScaleInELST_0EEESU_EEEEEENS4_6LayoutISC_NS5_IJNSA_ILi0EEESY_SY_EEEEENS5_IJNS4_10UnderscoreES11_S11_EEEEENS4_13SM90_TMA_LOADENS4_14ComposedLayoutINS4_7SwizzleILi3ELi4ELi3EEENS4_18smem_ptr_flag_bitsILi8EEENSX_INS5_IJNSA_ILi8EEESG_EEENS5_IJSG_SB_EEEEEEEvNS4_8identityES14_S1E_vS1F_EENS_8epilogue10collective18CollectiveEpilogueINS1H_23Sm100TmaWarpSpecializedILi4ELi2ELi32ELb0ELb0EEEJSH_NS5_IJNSX_ISE_SB_EES1M_EEESI_SJ_SI_SJ_NS1H_6fusion15FusionCallbacksIS1L_NS1O_17LinearCombinationISI_fSI_fLNS_15FloatRoundStyleE2EEESH_S1N_JEEENS4_5SM1004TMEM4LOAD26SM100_TMEM_LOAD_16dp32b32xES14_NS15_INS16_ILi2ELi4ELi3EEES19_NSX_INS5_IJS1A_SE_EEENS5_IJSE_SB_EEEEEEENS4_39AutoVectorizingCopyWithAssumedAlignmentILi128EEENS4_14SM90_TMA_STOREES22_S24_S24_EEEvvEEEEvNT_6ParamsE)
        /*0a20*/ 	.short	0x0380
        /*0a22*/ 	.short	0x0800


	//----- nvinfo : EIATTR_SW_WAR
	.align		4
.L_56:
        /*0a24*/ 	.byte	0x04, 0x36
        /*0a26*/ 	.short	(.L_58 - .L_57)
.L_57:
        /*0a28*/ 	.word	0x00000008
.L_58:


//--------------------- .nv.callgraph             --------------------------
	.section	.nv.callgraph,"",@"SHT_CUDA_CALLGRAPH"
	.align	4
	.sectionentsize	8
	.align		4
        /*0000*/ 	.word	0x00000000
	.align		4
        /*0004*/ 	.word	0xffffffff
	.align		4
        /*0008*/ 	.word	index@(_ZN7cutlass13device_kernelINS_4gemm6kernel13GemmUniversalIN4cute5tupleIJiiiiEEENS1_10collective13CollectiveMmaINS1_35MainloopSm100TmaUmmaWarpSpecializedILi5ELi2ELi4ENS5_IJNS4_1CILi1EEESB_SB_EEEEENS5_IJNSA_ILi64EEENSA_ILi256EEENSA_ILi128EEEEEENS_12float_e4m3_tENS5_IJlSB_lEEENS_12float_e5m2_tESJ_NS4_8TiledMMAINS4_8MMA_AtomIJNS4_10MMA_TraitsINS4_19SM100_MMA_F8F6F4_SSEJSI_SK_fSE_SF_NS4_17integral_constantINS4_4UMMA5MajorELSR_0EEESS_NSP_INSQ_7ScaleInELST_0EEESU_EEEEEENS4_6LayoutISC_NS5_IJNSA_ILi0EEESY_SY_EEEEENS5_IJNS4_10UnderscoreES11_S11_EEEEENS4_13SM90_TMA_LOADENS4_14ComposedLayoutINS4_7SwizzleILi3ELi4ELi3EEENS4_18smem_ptr_flag_bitsILi8EEENSX_INS5_IJNSA_ILi8EEESG_EEENS5_IJSG_SB_EEEEEEEvNS4_8identityES14_S1E_vS1F_EENS_8epilogue10collective18CollectiveEpilogueINS1H_23Sm100TmaWarpSpecializedILi4ELi2ELi32ELb0ELb0EEEJSH_NS5_IJNSX_ISE_SB_EES1M_EEESI_SJ_SI_SJ_NS1H_6fusion15FusionCallbacksIS1L_NS1O_17LinearCombinationISI_fSI_fLNS_15FloatRoundStyleE2EEESH_S1N_JEEENS4_5SM1004TMEM4LOAD26SM100_TMEM_LOAD_16dp32b32xES14_NS15_INS16_ILi2ELi4ELi3EEES19_NSX_INS5_IJS1A_SE_EEENS5_IJSE_SB_EEEEEEENS4_39AutoVectorizingCopyWithAssumedAlignmentILi128EEENS4_14SM90_TMA_STOREES22_S24_S24_EEEvvEEEEvNT_6ParamsE)
	.align		4
        /*000c*/ 	.word	index@(__assertfail)
	.align		4
        /*0010*/ 	.word	0x00000000
	.align		4
        /*0014*/ 	.word	0xfffffffe
	.align		4
        /*0018*/ 	.word	0x00000000
	.align		4
        /*001c*/ 	.word	0xfffffffd
	.align		4
        /*0020*/ 	.word	0x00000000
	.align		4
        /*0024*/ 	.word	0xfffffffc


//--------------------- .nv.constant4             --------------------------
	.section	.nv.constant4,"a",@progbits
	.align	8
	.align		8
.nv.constant4:
        /*0000*/ 	.dword	__assertfail
	.align		8
        /*0008*/ 	.dword	__unnamed_1
	.align		8
        /*0010*/ 	.dword	__unnamed_2
	.align		8
        /*0018*/ 	.dword	__unnamed_3
	.align		8
        /*0020*/ 	.dword	_ZN40_INTERNAL_e643db40_4_k_cu_7b43db36_365634cuda3std3__45__cpo5beginE
	.align		8
        /*0028*/ 	.dword	_ZN40_INTERNAL_e643db40_4_k_cu_7b43db36_365634cuda3std3__45__cpo3endE
	.align		8
        /*0030*/ 	.dword	_ZN40_INTERNAL_e643db40_4_k_cu_7b43db36_365634cuda3std3__45__cpo6cbeginE
	.align		8
        /*0038*/ 	.dword	_ZN40_INTERNAL_e643db40_4_k_cu_7b43db36_365634cuda3std3__45__cpo4cendE
	.align		8
        /*0040*/ 	.dword	_ZN40_INTERNAL_e643db40_4_k_cu_7b43db36_365634cuda3std3__442_GLOBAL__N__e643db40_4_k_cu_7b43db36_365636ignoreE
	.align		8
        /*0048*/ 	.dword	_ZN40_INTERNAL_e643db40_4_k_cu_7b43db36_365634cuda3std3__419piecewise_constructE
	.align		8
        /*0050*/ 	.dword	_ZN40_INTERNAL_e643db40_4_k_cu_7b43db36_365634cuda3std3__48in_placeE
	.align		8
        /*0058*/ 	.dword	_ZN40_INTERNAL_e643db40_4_k_cu_7b43db36_365634cuda3std6ranges3__45__cpo4swapE
	.align		8
        /*0060*/ 	.dword	_ZN40_INTERNAL_e643db40_4_k_cu_7b43db36_365634cuda3std6ranges3__45__cpo9iter_moveE
	.align		8
        /*0068*/ 	.dword	_ZN40_INTERNAL_e643db40_4_k_cu_7b43db36_365634cute7productE
	.align		8
        /*0070*/ 	.dword	_ZN40_INTERNAL_e643db40_4_k_cu_7b43db36_365634cute1_E
	.align		8
        /*0078*/ 	.dword	$str$25
	.align		8
        /*0080*/ 	.dword	$str$26
	.align		8
        /*0088*/ 	.dword	$str$27
	.align		8
        /*0090*/ 	.dword	$str$28


//--------------------- .text._ZN7cutlass13device_kernelINS_4gemm6kernel13GemmUniversalIN4cute5tupleIJiiiiEEENS1_10collective13CollectiveMmaINS1_35MainloopSm100TmaUmmaWarpSpecializedILi5ELi2ELi4ENS5_IJNS4_1CILi1EEESB_SB_EEEEENS5_IJNSA_ILi64EEENSA_ILi256EEENSA_ILi128EEEEEENS_12float_e4m3_tENS5_IJlSB_lEEENS_12float_e5m2_tESJ_NS4_8TiledMMAINS4_8MMA_AtomIJNS4_10MMA_TraitsINS4_19SM100_MMA_F8F6F4_SSEJSI_SK_fSE_SF_NS4_17integral_constantINS4_4UMMA5MajorELSR_0EEESS_NSP_INSQ_7ScaleInELST_0EEESU_EEEEEENS4_6LayoutISC_NS5_IJNSA_ILi0EEESY_SY_EEEEENS5_IJNS4_10UnderscoreES11_S11_EEEEENS4_13SM90_TMA_LOADENS4_14ComposedLayoutINS4_7SwizzleILi3ELi4ELi3EEENS4_18smem_ptr_flag_bitsILi8EEENSX_INS5_IJNSA_ILi8EEESG_EEENS5_IJSG_SB_EEEEEEEvNS4_8identityES14_S1E_vS1F_EENS_8epilogue10collective18CollectiveEpilogueINS1H_23Sm100TmaWarpSpecializedILi4ELi2ELi32ELb0ELb0EEEJSH_NS5_IJNSX_ISE_SB_EES1M_EEESI_SJ_SI_SJ_NS1H_6fusion15FusionCallbacksIS1L_NS1O_17LinearCombinationISI_fSI_fLNS_15FloatRoundStyleE2EEESH_S1N_JEEENS4_5SM1004TMEM4LOAD26SM100_TMEM_LOAD_16dp32b32xES14_NS15_INS16_ILi2ELi4ELi3EEES19_NSX_INS5_IJS1A_SE_EEENS5_IJSE_SB_EEEEEEENS4_39AutoVectorizingCopyWithAssumedAlignmentILi128EEENS4_14SM90_TMA_STOREES22_S24_S24_EEEvvEEEEvNT_6ParamsE --------------------------
	.section	.text._ZN7cutlass13device_kernelINS_4gemm6kernel13GemmUniversalIN4cute5tupleIJiiiiEEENS1_10collective13CollectiveMmaINS1_35MainloopSm100TmaUmmaWarpSpecializedILi5ELi2ELi4ENS5_IJNS4_1CILi1EEESB_SB_EEEEENS5_IJNSA_ILi64EEENSA_ILi256EEENSA_ILi128EEEEEENS_12float_e4m3_tENS5_IJlSB_lEEENS_12float_e5m2_tESJ_NS4_8TiledMMAINS4_8MMA_AtomIJNS4_10MMA_TraitsINS4_19SM100_MMA_F8F6F4_SSEJSI_SK_fSE_SF_NS4_17integral_constantINS4_4UMMA5MajorELSR_0EEESS_NSP_INSQ_7ScaleInELST_0EEESU_EEEEEENS4_6LayoutISC_NS5_IJNSA_ILi0EEESY_SY_EEEEENS5_IJNS4_10UnderscoreES11_S11_EEEEENS4_13SM90_TMA_LOADENS4_14ComposedLayoutINS4_7SwizzleILi3ELi4ELi3EEENS4_18smem_ptr_flag_bitsILi8EEENSX_INS5_IJNSA_ILi8EEESG_EEENS5_IJSG_SB_EEEEEEEvNS4_8identityES14_S1E_vS1F_EENS_8epilogue10collective18CollectiveEpilogueINS1H_23Sm100TmaWarpSpecializedILi4ELi2ELi32ELb0ELb0EEEJSH_NS5_IJNSX_ISE_SB_EES1M_EEESI_SJ_SI_SJ_NS1H_6fusion15FusionCallbacksIS1L_NS1O_17LinearCombinationISI_fSI_fLNS_15FloatRoundStyleE2EEESH_S1N_JEEENS4_5SM1004TMEM4LOAD26SM100_TMEM_LOAD_16dp32b32xES14_NS15_INS16_ILi2ELi4ELi3EEES19_NSX_INS5_IJS1A_SE_EEENS5_IJSE_SB_EEEEEEENS4_39AutoVectorizingCopyWithAssumedAlignmentILi128EEENS4_14SM90_TMA_STOREES22_S24_S24_EEEvvEEEEvNT_6ParamsE,"ax",@progbits
	.align	128
.text._ZN7cutlass13device_kernelINS_4gemm6kernel13GemmUniversalIN4cute5tupleIJiiiiEEENS1_10collective13CollectiveMmaINS1_35MainloopSm100TmaUmmaWarpSpecializedILi5ELi2ELi4ENS5_IJNS4_1CILi1EEESB_SB_EEEEENS5_IJNSA_ILi64EEENSA_ILi256EEENSA_ILi128EEEEEENS_12float_e4m3_tENS5_IJlSB_lEEENS_12float_e5m2_tESJ_NS4_8TiledMMAINS4_8MMA_AtomIJNS4_10MMA_TraitsINS4_19SM100_MMA_F8F6F4_SSEJSI_SK_fSE_SF_NS4_17integral_constantINS4_4UMMA5MajorELSR_0EEESS_NSP_INSQ_7ScaleInELST_0EEESU_EEEEEENS4_6LayoutISC_NS5_IJNSA_ILi0EEESY_SY_EEEEENS5_IJNS4_10UnderscoreES11_S11_EEEEENS4_13SM90_TMA_LOADENS4_14ComposedLayoutINS4_7SwizzleILi3ELi4ELi3EEENS4_18smem_ptr_flag_bitsILi8EEENSX_INS5_IJNSA_ILi8EEESG_EEENS5_IJSG_SB_EEEEEEEvNS4_8identityES14_S1E_vS1F_EENS_8epilogue10collective18CollectiveEpilogueINS1H_23Sm100TmaWarpSpecializedILi4ELi2ELi32ELb0ELb0EEEJSH_NS5_IJNSX_ISE_SB_EES1M_EEESI_SJ_SI_SJ_NS1H_6fusion15FusionCallbacksIS1L_NS1O_17LinearCombinationISI_fSI_fLNS_15FloatRoundStyleE2EEESH_S1N_JEEENS4_5SM1004TMEM4LOAD26SM100_TMEM_LOAD_16dp32b32xES14_NS15_INS16_ILi2ELi4ELi3EEES19_NSX_INS5_IJS1A_SE_EEENS5_IJSE_SB_EEEEEEENS4_39AutoVectorizingCopyWithAssumedAlignmentILi128EEENS4_14SM90_TMA_STOREES22_S24_S24_EEEvvEEEEvNT_6ParamsE:
        .type           _ZN7cutlass13device_kernelINS_4gemm6kernel13GemmUniversalIN4cute5tupleIJiiiiEEENS1_10collective13CollectiveMmaINS1_35MainloopSm100TmaUmmaWarpSpecializedILi5ELi2ELi4ENS5_IJNS4_1CILi1EEESB_SB_EEEEENS5_IJNSA_ILi64EEENSA_ILi256EEENSA_ILi128EEEEEENS_12float_e4m3_tENS5_IJlSB_lEEENS_12float_e5m2_tESJ_NS4_8TiledMMAINS4_8MMA_AtomIJNS4_10MMA_TraitsINS4_19SM100_MMA_F8F6F4_SSEJSI_SK_fSE_SF_NS4_17integral_constantINS4_4UMMA5MajorELSR_0EEESS_NSP_INSQ_7ScaleInELST_0EEESU_EEEEEENS4_6LayoutISC_NS5_IJNSA_ILi0EEESY_SY_EEEEENS5_IJNS4_10UnderscoreES11_S11_EEEEENS4_13SM90_TMA_LOADENS4_14ComposedLayoutINS4_7SwizzleILi3ELi4ELi3EEENS4_18smem_ptr_flag_bitsILi8EEENSX_INS5_IJNSA_ILi8EEESG_EEENS5_IJSG_SB_EEEEEEEvNS4_8identityES14_S1E_vS1F_EENS_8epilogue10collective18CollectiveEpilogueINS1H_23Sm100TmaWarpSpecializedILi4ELi2ELi32ELb0ELb0EEEJSH_NS5_IJNSX_ISE_SB_EES1M_EEESI_SJ_SI_SJ_NS1H_6fusion15FusionCallbacksIS1L_NS1O_17LinearCombinationISI_fSI_fLNS_15FloatRoundStyleE2EEESH_S1N_JEEENS4_5SM1004TMEM4LOAD26SM100_TMEM_LOAD_16dp32b32xES14_NS15_INS16_ILi2ELi4ELi3EEES19_NSX_INS5_IJS1A_SE_EEENS5_IJSE_SB_EEEEEEENS4_39AutoVectorizingCopyWithAssumedAlignmentILi128EEENS4_14SM90_TMA_STOREES22_S24_S24_EEEvvEEEEvNT_6ParamsE,@function
        .size           _ZN7cutlass13device_kernelINS_4gemm6kernel13GemmUniversalIN4cute5tupleIJiiiiEEENS1_10collective13CollectiveMmaINS1_35MainloopSm100TmaUmmaWarpSpecializedILi5ELi2ELi4ENS5_IJNS4_1CILi1EEESB_SB_EEEEENS5_IJNSA_ILi64EEENSA_ILi256EEENSA_ILi128EEEEEENS_12float_e4m3_tENS5_IJlSB_lEEENS_12float_e5m2_tESJ_NS4_8TiledMMAINS4_8MMA_AtomIJNS4_10MMA_TraitsINS4_19SM100_MMA_F8F6F4_SSEJSI_SK_fSE_SF_NS4_17integral_constantINS4_4UMMA5MajorELSR_0EEESS_NSP_INSQ_7ScaleInELST_0EEESU_EEEEEENS4_6LayoutISC_NS5_IJNSA_ILi0EEESY_SY_EEEEENS5_IJNS4_10UnderscoreES11_S11_EEEEENS4_13SM90_TMA_LOADENS4_14ComposedLayoutINS4_7SwizzleILi3ELi4ELi3EEENS4_18smem_ptr_flag_bitsILi8EEENSX_INS5_IJNSA_ILi8EEESG_EEENS5_IJSG_SB_EEEEEEEvNS4_8identityES14_S1E_vS1F_EENS_8epilogue10collective18CollectiveEpilogueINS1H_23Sm100TmaWarpSpecializedILi4ELi2ELi32ELb0ELb0EEEJSH_NS5_IJNSX_ISE_SB_EES1M_EEESI_SJ_SI_SJ_NS1H_6fusion15FusionCallbacksIS1L_NS1O_17LinearCombinationISI_fSI_fLNS_15FloatRoundStyleE2EEESH_S1N_JEEENS4_5SM1004TMEM4LOAD26SM100_TMEM_LOAD_16dp32b32xES14_NS15_INS16_ILi2ELi4ELi3EEES19_NSX_INS5_IJS1A_SE_EEENS5_IJSE_SB_EEEEEEENS4_39AutoVectorizingCopyWithAssumedAlignmentILi128EEENS4_14SM90_TMA_STOREES22_S24_S24_EEEvvEEEEvNT_6ParamsE,(.L_x_173 - _ZN7cutlass13device_kernelINS_4gemm6kernel13GemmUniversalIN4cute5tupleIJiiiiEEENS1_10collective13CollectiveMmaINS1_35MainloopSm100TmaUmmaWarpSpecializedILi5ELi2ELi4ENS5_IJNS4_1CILi1EEESB_SB_EEEEENS5_IJNSA_ILi64EEENSA_ILi256EEENSA_ILi128EEEEEENS_12float_e4m3_tENS5_IJlSB_lEEENS_12float_e5m2_tESJ_NS4_8TiledMMAINS4_8MMA_AtomIJNS4_10MMA_TraitsINS4_19SM100_MMA_F8F6F4_SSEJSI_SK_fSE_SF_NS4_17integral_constantINS4_4UMMA5MajorELSR_0EEESS_NSP_INSQ_7ScaleInELST_0EEESU_EEEEEENS4_6LayoutISC_NS5_IJNSA_ILi0EEESY_SY_EEEEENS5_IJNS4_10UnderscoreES11_S11_EEEEENS4_13SM90_TMA_LOADENS4_14ComposedLayoutINS4_7SwizzleILi3ELi4ELi3EEENS4_18smem_ptr_flag_bitsILi8EEENSX_INS5_IJNSA_ILi8EEESG_EEENS5_IJSG_SB_EEEEEEEvNS4_8identityES14_S1E_vS1F_EENS_8epilogue10collective18CollectiveEpilogueINS1H_23Sm100TmaWarpSpecializedILi4ELi2ELi32ELb0ELb0EEEJSH_NS5_IJNSX_ISE_SB_EES1M_EEESI_SJ_SI_SJ_NS1H_6fusion15FusionCallbacksIS1L_NS1O_17LinearCombinationISI_fSI_fLNS_15FloatRoundStyleE2EEESH_S1N_JEEENS4_5SM1004TMEM4LOAD26SM100_TMEM_LOAD_16dp32b32xES14_NS15_INS16_ILi2ELi4ELi3EEES19_NSX_INS5_IJS1A_SE_EEENS5_IJSE_SB_EEEEEEENS4_39AutoVectorizingCopyWithAssumedAlignmentILi128EEENS4_14SM90_TMA_STOREES22_S24_S24_EEEvvEEEEvNT_6ParamsE)
        .other          _ZN7cutlass13device_kernelINS_4gemm6kernel13GemmUniversalIN4cute5tupleIJiiiiEEENS1_10collective13CollectiveMmaINS1_35MainloopSm100TmaUmmaWarpSpecializedILi5ELi2ELi4ENS5_IJNS4_1CILi1EEESB_SB_EEEEENS5_IJNSA_ILi64EEENSA_ILi256EEENSA_ILi128EEEEEENS_12float_e4m3_tENS5_IJlSB_lEEENS_12float_e5m2_tESJ_NS4_8TiledMMAINS4_8MMA_AtomIJNS4_10MMA_TraitsINS4_19SM100_MMA_F8F6F4_SSEJSI_SK_fSE_SF_NS4_17integral_constantINS4_4UMMA5MajorELSR_0EEESS_NSP_INSQ_7ScaleInELST_0EEESU_EEEEEENS4_6LayoutISC_NS5_IJNSA_ILi0EEESY_SY_EEEEENS5_IJNS4_10UnderscoreES11_S11_EEEEENS4_13SM90_TMA_LOADENS4_14ComposedLayoutINS4_7SwizzleILi3ELi4ELi3EEENS4_18smem_ptr_flag_bitsILi8EEENSX_INS5_IJNSA_ILi8EEESG_EEENS5_IJSG_SB_EEEEEEEvNS4_8identityES14_S1E_vS1F_EENS_8epilogue10collective18CollectiveEpilogueINS1H_23Sm100TmaWarpSpecializedILi4ELi2ELi32ELb0ELb0EEEJSH_NS5_IJNSX_ISE_SB_EES1M_EEESI_SJ_SI_SJ_NS1H_6fusion15FusionCallbacksIS1L_NS1O_17LinearCombinationISI_fSI_fLNS_15FloatRoundStyleE2EEESH_S1N_JEEENS4_5SM1004TMEM4LOAD26SM100_TMEM_LOAD_16dp32b32xES14_NS15_INS16_ILi2ELi4ELi3EEES19_NSX_INS5_IJS1A_SE_EEENS5_IJSE_SB_EEEEEEENS4_39AutoVectorizingCopyWithAssumedAlignmentILi128EEENS4_14SM90_TMA_STOREES22_S24_S24_EEEvvEEEEvNT_6ParamsE,@"STO_CUDA_ENTRY STV_DEFAULT"
_ZN7cutlass13device_kernelINS_4gemm6kernel13GemmUniversalIN4cute5tupleIJiiiiEEENS1_10collective13CollectiveMmaINS1_35MainloopSm100TmaUmmaWarpSpecializedILi5ELi2ELi4ENS5_IJNS4_1CILi1EEESB_SB_EEEEENS5_IJNSA_ILi64EEENSA_ILi256EEENSA_ILi128EEEEEENS_12float_e4m3_tENS5_IJlSB_lEEENS_12float_e5m2_tESJ_NS4_8TiledMMAINS4_8MMA_AtomIJNS4_10MMA_TraitsINS4_19SM100_MMA_F8F6F4_SSEJSI_SK_fSE_SF_NS4_17integral_constantINS4_4UMMA5MajorELSR_0EEESS_NSP_INSQ_7ScaleInELST_0EEESU_EEEEEENS4_6LayoutISC_NS5_IJNSA_ILi0EEESY_SY_EEEEENS5_IJNS4_10UnderscoreES11_S11_EEEEENS4_13SM90_TMA_LOADENS4_14ComposedLayoutINS4_7SwizzleILi3ELi4ELi3EEENS4_18smem_ptr_flag_bitsILi8EEENSX_INS5_IJNSA_ILi8EEESG_EEENS5_IJSG_SB_EEEEEEEvNS4_8identityES14_S1E_vS1F_EENS_8epilogue10collective18CollectiveEpilogueINS1H_23Sm100TmaWarpSpecializedILi4ELi2ELi32ELb0ELb0EEEJSH_NS5_IJNSX_ISE_SB_EES1M_EEESI_SJ_SI_SJ_NS1H_6fusion15FusionCallbacksIS1L_NS1O_17LinearCombinationISI_fSI_fLNS_15FloatRoundStyleE2EEESH_S1N_JEEENS4_5SM1004TMEM4LOAD26SM100_TMEM_LOAD_16dp32b32xES14_NS15_INS16_ILi2ELi4ELi3EEES19_NSX_INS5_IJS1A_SE_EEENS5_IJSE_SB_EEEEEEENS4_39AutoVectorizingCopyWithAssumedAlignmentILi128EEENS4_14SM90_TMA_STOREES22_S24_S24_EEEvvEEEEvNT_6ParamsE:
[----:B------:R-:W1:Y:S01]  /*0000*/  LDC R1, c[0x0][0x37c] ;  /* 0x0000df00ff017b82 */ /* 0x000e620000000800 */
[----:B------:R-:W2:Y:S01]  /*0010*/  S2R R108, SR_TID.X ;  /* 0x00000000006c7919 */ /* 0x000ea20000002100 */
[----:B------:R-:W3:Y:S01]  /*0020*/  LDCU.64 UR4, c[0x0][0x890] ;  /* 0x00011200ff0477ac */ /* 0x000ee20008000a00 */
[----:B------:R-:W-:Y:S02]  /*0030*/  PRMT R96, RZ, 0x7610, R96 ;  /* 0x00007610ff607816 */ /* 0x000fe40000000060 */
[----:B------:R-:W-:Y:S01]  /*0040*/  ELECT P5, URZ, PT ;  /* 0x0000000000ff782f */ /* 0x000fe200038a0000 */
[----:B------:R-:W4:Y:S01]  /*0050*/  LDCU.64 UR46, c[0x0][0x358] ;  /* 0x00006b00ff2e77ac */ /* 0x000f220008000a00 */
[----:B---3--:R-:W-:-:S04]  /*0060*/  UISETP.NE.U32.AND UP0, UPT, UR4, URZ, UPT ;  /* 0x000000ff0400728c */ /* 0x008fc8000bf05070 */
[----:B------:R-:W-:Y:S01]  /*0070*/  UISETP.NE.AND.EX UP0, UPT, UR5, URZ, UPT, UP0 ;  /* 0x000000ff0500728c */ /* 0x000fe2000bf05300 */
[----:B--2---:R-:W-:-:S05]  /*0080*/  SHF.R.U32.HI R101, RZ, 0x5, R108 ;  /* 0x00000005ff657819 */ /* 0x004fca000001166c */
[----:B------:R-:W2:Y:S02]  /*0090*/  SHFL.IDX PT, R0, R101, RZ, 0x1f ;  /* 0x00001fff65007589 */ /* 0x000ea400000e0000 */
[----:B--2---:R-:W-:Y:S01]  /*00a0*/  R2UR UR8, R0 ;  /* 0x00000000000872ca */ /* 0x004fe200000e0000 */
[----:B-1--4-:R-:W-:-:S14]  /*00b0*/  BRA.U UP0, `(.L_x_0) ;  /* 0x00000001002c7547 */ /* 0x012fdc000b800000 */
[----:B------:R-:W1:Y:S02]  /*00c0*/  LDCU.64 UR6, c[0x0][0x888] ;  /* 0x00011100ff0677ac */ /* 0x000e640008000a00 */
[----:B-1----:R-:W-:-:S04]  /*00d0*/  UISETP.NE.U32.AND UP0, UPT, UR6, URZ, UPT ;  /* 0x000000ff0600728c */ /* 0x002fc8000bf05070 */
[----:B------:R-:W-:-:S09]  /*00e0*/  UISETP.NE.AND.EX UP0, UPT, UR7, URZ, UPT, UP0 ;  /* 0x000000ff0700728c */ /* 0x000fd2000bf05300 */
[----:B------:R-:W-:Y:S05]  /*00f0*/  BRA.U !UP0, `(.L_x_1) ;  /* 0x0000000108107547 */ /* 0x000fea000b800000 */
[----:B------:R-:W1:Y:S02]  /*0100*/  LDC.64 R2, c[0x0][0x888] ;  /* 0x00022200ff027b82 */ /* 0x000e640000000a00 */
[----:B-1----:R1:W5:Y:S01]  /*0110*/  LDG.E R49, desc[UR46][R2.64] ;  /* 0x0000002e02317981 */ /* 0x002362000c1e1900 */
[----:B------:R-:W-:Y:S01]  /*0120*/  HFMA2 R96, -RZ, RZ, 0, 5.9604644775390625e-08 ;  /* 0x00000001ff607431 */ /* 0x000fe200000001ff */
[----:B------:R-:W-:Y:S05]  /*0130*/  BRA `(.L_x_0) ;  /* 0x00000000000c7947 */ /* 0x000fea0003800000 */
.L_x_1:
[----:B------:R-:W1:Y:S01]  /*0140*/  LDCU UR6, c[0x0][0x880] ;  /* 0x00011000ff0677ac */ /* 0x000e620008000800 */
[----:B------:R-:W-:Y:S01]  /*0150*/  HFMA2 R96, -RZ, RZ, 0, 5.9604644775390625e-08 ;  /* 0x00000001ff607431 */ /* 0x000fe200000001ff */
[----:B-1----:R-:W-:-:S07]  /*0160*/  MOV R49, UR6 ;  /* 0x0000000600317c02 */ /* 0x002fce0008000f00 */
.L_x_0:
[----:B------:R-:W2:Y:S02]  /*0170*/  LDCU.64 UR6, c[0x0][0x8b0] ;  /* 0x00011600ff0677ac */ /* 0x000ea40008000a00 */
[----:B--2---:R-:W-:-:S04]  /*0180*/  UISETP.NE.U32.AND UP0, UPT, UR6, URZ, UPT ;  /* 0x000000ff0600728c */ /* 0x004fc8000bf05070 */
[----:B------:R-:W-:-:S09]  /*0190*/  UISETP.NE.AND.EX UP0, UPT, UR7, URZ, UPT, UP0 ;  /* 0x000000ff0700728c */ /* 0x000fd2000bf05300 */
[----:B------:R-:W-:Y:S05]  /*01a0*/  BRA.U UP0, `(.L_x_2) ;  /* 0x0000000100247547 */ /* 0x000fea000b800000 */
[----:B------:R-:W2:Y:S02]  /*01b0*/  LDCU.64 UR6, c[0x0][0x8a8] ;  /* 0x00011500ff0677ac */ /* 0x000ea40008000a00 */
[----:B--2---:R-:W-:-:S04]  /*01c0*/  UISETP.NE.U32.AND UP0, UPT, UR6, URZ, UPT ;  /* 0x000000ff0600728c */ /* 0x004fc8000bf05070 */
[----:B------:R-:W-:-:S09]  /*01d0*/  UISETP.NE.AND.EX UP0, UPT, UR7, URZ, UPT, UP0 ;  /* 0x000000ff0700728c */ /* 0x000fd2000bf05300 */
[----:B------:R-:W-:Y:S05]  /*01e0*/  BRA.U !UP0, `(.L_x_3) ;  /* 0x00000001080c7547 */ /* 0x000fea000b800000 */
[----:B-1----:R-:W1:Y:S02]  /*01f0*/  LDC.64 R2, c[0x0][0x8a8] ;  /* 0x00022a00ff027b82 */ /* 0x002e640000000a00 */
[----:B-1----:R2:W5:Y:S01]  /*0200*/  LDG.E R47, desc[UR46][R2.64] ;  /* 0x0000002e022f7981 */ /* 0x002562000c1e1900 */
[----:B------:R-:W-:Y:S05]  /*0210*/  BRA `(.L_x_2) ;  /* 0x0000000000087947 */ /* 0x000fea0003800000 */
.L_x_3:
[----:B------:R-:W2:Y:S02]  /*0220*/  LDCU UR6, c[0x0][0x8a0] ;  /* 0x00011400ff0677ac */ /* 0x000ea40008000800 */
[----:B--2---:R-:W-:Y:S02]  /*0230*/  MOV R47, UR6 ;  /* 0x00000006002f7c02 */ /* 0x004fe40008000f00 */
.L_x_2:
[----:B------:R-:W-:Y:S01]  /*0240*/  IMAD.U32 R0, RZ, RZ, UR8 ;  /* 0x00000008ff007e24 */ /* 0x000fe2000f8e00ff */
[----:B------:R-:W-:Y:S04]  /*0250*/  BSSY.RECONVERGENT B0, `(.L_x_4) ;  /* 0x000000c000007945 */ /* 0x000fe80003800200 */
[C---:B------:R-:W-:Y:S02]  /*0260*/  ISETP.NE.OR P1, PT, R0.reuse, 0x1, !P5 ;  /* 0x000000010000780c */ /* 0x040fe40006f25670 */
[----:B------:R-:W-:-:S11]  /*0270*/  ISETP.NE.OR P0, PT, R0, 0x3, !P5 ;  /* 0x000000030000780c */ /* 0x000fd60006f05670 */
[----:B------:R-:W-:Y:S05]  /*0280*/  @P1 BRA `(.L_x_5) ;  /* 0x0000000000201947 */ /* 0x000fea0003800000 */
[----:B------:R-:W3:Y:S02]  /*0290*/  LDCU.64 UR6, c[0x0][0x348] ;  /* 0x00006900ff0677ac */ /* 0x000ee40008000a00 */
[----:B---3--:R-:W-:Y:S02]  /*02a0*/  UIADD3 UR10, UP1, UPT, UR6, 0x80, URZ ;  /* 0x00000080060a7890 */ /* 0x008fe4000ff3e0ff */
[----:B------:R-:W-:Y:S02]  /*02b0*/  UIADD3 UR6, UP0, UPT, UR6, 0x180, URZ ;  /* 0x0000018006067890 */ /* 0x000fe4000ff1e0ff */
[----:B------:R-:W-:Y:S02]  /*02c0*/  UIADD3.X UR11, UPT, UPT, URZ, UR7, URZ, UP1, !UPT ;  /* 0x00000007ff0b7290 */ /* 0x000fe40008ffe4ff */
[----:B------:R-:W-:-:S07]  /*02d0*/  UIADD3.X UR7, UPT, UPT, URZ, UR7, URZ, UP0, !UPT ;  /* 0x00000007ff077290 */ /* 0x000fce00087fe4ff */
[----:B------:R3:W-:Y:S02]  /*02e0*/  UTMACCTL.PF [UR10] ;  /* 0x000000000a0079b9 */ /* 0x0007e40008040000 */
[----:B------:R3:W-:Y:S02]  /*02f0*/  UTMACCTL.PF [UR6] ;  /* 0x00000000060079b9 */ /* 0x0007e40008040000 */
[----:B---3--:R-:W-:Y:S01]  /*0300*/  NOP ;  /* 0x0000000000007918 */ /* 0x008fe20000000000 */
.L_x_5:
[----:B------:R-:W-:Y:S05]  /*0310*/  BSYNC.RECONVERGENT B0 ;  /* 0x0000000000007941 */ /* 0x000fea0003800200 */
.L_x_4:
[----:B------:R-:W-:Y:S04]  /*0320*/  BSSY.RECONVERGENT B0, `(.L_x_6) ;  /* 0x000000a000007945 */ /* 0x000fe80003800200 */
        /* <DEDUP_REMOVED lines=9> */
.L_x_7:
[----:B------:R-:W-:Y:S05]  /*03c0*/  BSYNC.RECONVERGENT B0 ;  /* 0x0000000000007941 */ /* 0x000fea0003800200 */
.L_x_6:
[----:B------:R-:W3:Y:S01]  /*03d0*/  LDCU.64 UR6, c[0x0][0x888] ;  /* 0x00011100ff0677ac */ /* 0x000ee20008000a00 */
[----:B------:R-:W-:Y:S02]  /*03e0*/  UISETP.EQ.U32.AND UP1, UPT, UR4, URZ, UPT ;  /* 0x000000ff0400728c */ /* 0x000fe4000bf22070 */
[----:B------:R-:W-:Y:S02]  /*03f0*/  UPLOP3.LUT UP2, UPT, UPT, UPT, UPT, 0x80, 0x8 ;  /* 0x000000000008789c */ /* 0x000fe40003f4f070 */
[----:B---3--:R-:W-:-:S04]  /*0400*/  UISETP.NE.U32.AND UP0, UPT, UR6, URZ, UPT ;  /* 0x000000ff0600728c */ /* 0x008fc8000bf05070 */
[----:B------:R-:W-:-:S04]  /*0410*/  UISETP.NE.AND.EX UP0, UPT, UR7, URZ, UPT, UP0 ;  /* 0x000000ff0700728c */ /* 0x000fc8000bf05300 */
[----:B------:R-:W-:-:S04]  /*0420*/  UISETP.EQ.OR.EX UP3, UPT, UR5, URZ, !UP0, UP1 ;  /* 0x000000ff0500728c */ /* 0x000fc8000c762710 */
[----:B------:R-:W-:-:S05]  /*0430*/  UP2UR UR50, UPR, URZ, 0x8 ;  /* 0x00000008ff327883 */ /* 0x000fca0008000000 */
[----:B------:R-:W-:Y:S07]  /*0440*/  BRA.U !UP3, `(.L_x_8) ;  /* 0x000000010b207547 */ /* 0x000fee000b800000 */
[----:B------:R-:W-:Y:S01]  /*0450*/  UISETP.NE.U32.AND UP2, UPT, UR4, URZ, UPT ;  /* 0x000000ff0400728c */ /* 0x000fe2000bf45070 */
[----:B-----5:R-:W-:Y:S01]  /*0460*/  FSETP.NEU.AND P0, PT, R49, RZ, PT ;  /* 0x000000ff3100720b */ /* 0x020fe20003f0d000 */
[----:B------:R-:W-:Y:S02]  /*0470*/  USEL UR4, URZ, 0xffffffff, UP0 ;  /* 0xffffffffff047887 */ /* 0x000fe40008000000 */
[----:B------:R-:W-:-:S10]  /*0480*/  UISETP.NE.AND.EX UP2, UPT, UR5, URZ, UPT, UP2 ;  /* 0x000000ff0500728c */ /* 0x000fd4000bf45320 */
[----:B------:R-:W-:Y:S01]  /*0490*/  VOTEU.ANY UP1, P0 ;  /* 0x0000000000ff7886 */ /* 0x000fe20000020100 */
[----:B------:R-:W-:-:S04]  /*04a0*/  @!UP2 USEL UR4, URZ, 0xffffffff, UP1 ;  /* 0xffffffffff04a887 */ /* 0x000fc80008800000 */
[----:B------:R-:W-:-:S04]  /*04b0*/  ULOP3.LUT UR4, UR4, 0x1, URZ, 0xc0, !UPT ;  /* 0x0000000104047892 */ /* 0x000fc8000f8ec0ff */
[----:B------:R-:W-:-:S11]  /*04c0*/  UISETP.NE.U32.AND UP2, UPT, UR4, 0x1, UPT ;  /* 0x000000010400788c */ /* 0x000fd6000bf45070 */
.L_x_8:
[----:B-12---:R-:W1:Y:S01]  /*04d0*/  SHFL.IDX PT, R2, R101, RZ, 0x1f ;  /* 0x00001fff65027589 */ /* 0x006e6200000e0000 */
[----:B------:R-:W-:-:S04]  /*04e0*/  UISETP.NE.AND UP1, UPT, UR8, 0x2, UPT ;  /* 0x000000020800788c */ /* 0x000fc8000bf25270 */
[----:B------:R-:W-:Y:S01]  /*04f0*/  USEL UR6, URZ, 0x1, UP1 ;  /* 0x00000001ff067887 */ /* 0x000fe20008800000 */
[----:B-1----:R-:W-:-:S13]  /*0500*/  ISETP.NE.AND P0, PT, R2, RZ, PT ;  /* 0x000000ff0200720c */ /* 0x002fda0003f05270 */
[----:B------:R-:W-:Y:S05]  /*0510*/  @P0 BRA `(.L_x_9) ;  /* 0x0000000000500947 */ /* 0x000fea0003800000 */
[----:B------:R-:W1:Y:S01]  /*0520*/  S2UR UR5, SR_CgaCtaId ;  /* 0x00000000000579c3 */ /* 0x000e620000008800 */
[----:B------:R-:W-:Y:S01]  /*0530*/  UMOV UR7, 0x400 ;  /* 0x0000040000077882 */ /* 0x000fe20000000000 */
[----:B------:R-:W-:Y:S01]  /*0540*/  UMOV UR4, 0x1 ;  /* 0x0000000100047882 */ /* 0x000fe20000000000 */
[----:B------:R-:W-:Y:S01]  /*0550*/  ELECT P0, URZ, PT ;  /* 0x0000000000ff782f */ /* 0x000fe20003800000 */
[----:B------:R-:W-:-:S04]  /*0560*/  UIADD3 UR10, UPT, UPT, -UR4, 0x100000, URZ ;  /* 0x00100000040a7890 */ /* 0x000fc8000fffe1ff */
[----:B------:R-:W-:Y:S02]  /*0570*/  USHF.L.U32 UR11, UR10, 0xb, URZ ;  /* 0x0000000b0a0b7899 */ /* 0x000fe400080006ff */
[----:B------:R-:W-:Y:S02]  /*0580*/  USHF.L.U32 UR10, UR10, 0x1, URZ ;  /* 0x000000010a0a7899 */ /* 0x000fe400080006ff */
[----:B-1----:R-:W-:Y:S01]  /*0590*/  ULEA UR5, UR5, UR7, 0x18 ;  /* 0x0000000705057291 */ /* 0x002fe2000f8ec0ff */
[----:B------:R-:W1:Y:S11]  /*05a0*/  FENCE.VIEW.ASYNC.S ;  /* 0x00000000000073c6 */ /* 0x000e760000000000 */
[----:B-1----:R1:W2:Y:S01]  /*05b0*/  SYNCS.EXCH.64 URZ, [UR5], UR10 ;  /* 0x0000000a05ff75b2 */ /* 0x0022a20008000100 */
[----:B------:R1:W3:Y:S01]  /*05c0*/  SYNCS.EXCH.64 URZ, [UR5+0x28], UR10 ;  /* 0x0000280a05ff75b2 */ /* 0x0002e20008000100 */
[----:B------:R1:W4:Y:S01]  /*05d0*/  SYNCS.EXCH.64 URZ, [UR5+0x8], UR10 ;  /* 0x0000080a05ff75b2 */ /* 0x0003220008000100 */
[----:B------:R1:W1:Y:S01]  /*05e0*/  SYNCS.EXCH.64 URZ, [UR5+0x30], UR10 ;  /* 0x0000300a05ff75b2 */ /* 0x0002620008000100 */
[----:B------:R1:W1:Y:S01]  /*05f0*/  SYNCS.EXCH.64 URZ, [UR5+0x10], UR10 ;  /* 0x0000100a05ff75b2 */ /* 0x0002620008000100 */
[----:B------:R1:W1:Y:S01]  /*0600*/  SYNCS.EXCH.64 URZ, [UR5+0x38], UR10 ;  /* 0x0000380a05ff75b2 */ /* 0x0002620008000100 */
[----:B------:R1:W1:Y:S01]  /*0610*/  SYNCS.EXCH.64 URZ, [UR5+0x18], UR10 ;  /* 0x0000180a05ff75b2 */ /* 0x0002620008000100 */
[----:B------:R1:W1:Y:S01]  /*0620*/  SYNCS.EXCH.64 URZ, [UR5+0x40], UR10 ;  /* 0x0000400a05ff75b2 */ /* 0x0002620008000100 */
[----:B------:R1:W1:Y:S01]  /*0630*/  SYNCS.EXCH.64 URZ, [UR5+0x20], UR10 ;  /* 0x0000200a05ff75b2 */ /* 0x0002620008000100 */
[----:B------:R1:W1:Y:S01]  /*0640*/  SYNCS.EXCH.64 URZ, [UR5+0x48], UR10 ;  /* 0x0000480a05ff75b2 */ /* 0x0002620008000100 */
[----:B------:R-:W-:Y:S01]  /*0650*/  NOP ;  /* 0x0000000000007918 */ /* 0x000fe20000000000 */
.L_x_9:
[----:B------:R-:W2:Y:S01]  /*0660*/  SHFL.IDX PT, R2, R101, RZ, 0x1f ;  /* 0x00001fff65027589 */ /* 0x000ea200000e0000 */
[----:B------:R-:W-:Y:S01]  /*0670*/  NOP ;  /* 0x0000000000007918 */ /* 0x000fe20000000000 */
[----:B--2---:R-:W-:-:S13]  /*0680*/  ISETP.NE.AND P0, PT, R2, 0x1, PT ;  /* 0x000000010200780c */ /* 0x004fda0003f05270 */
[----:B------:R-:W-:Y:S05]  /*0690*/  @P0 BRA `(.L_x_10) ;  /* 0x0000000000580947 */ /* 0x000fea0003800000 */
[----:B------:R-:W2:Y:S01]  /*06a0*/  S2UR UR7, SR_CgaCtaId ;  /* 0x00000000000779c3 */ /* 0x000ea20000008800 */
[----:B------:R-:W-:Y:S01]  /*06b0*/  UMOV UR9, 0x400 ;  /* 0x0000040000097882 */ /* 0x000fe20000000000 */
[----:B-1----:R-:W-:Y:S01]  /*06c0*/  UMOV UR5, 0x20 ;  /* 0x0000002000057882 */ /* 0x002fe20000000000 */
[----:B------:R-:W-:Y:S01]  /*06d0*/  UMOV UR4, 0x80 ;  /* 0x0000008000047882 */ /* 0x000fe20000000000 */
[----:B------:R-:W-:-:S04]  /*06e0*/  UIADD3 UR10, UPT, UPT, -UR5, 0x100000, URZ ;  /* 0x00100000050a7890 */ /* 0x000fc8000fffe1ff */
[----:B------:R-:W-:Y:S02]  /*06f0*/  USHF.L.U32 UR11, UR10, 0xb, URZ ;  /* 0x0000000b0a0b7899 */ /* 0x000fe400080006ff */
[----:B------:R-:W-:Y:S02]  /*0700*/  USHF.L.U32 UR10, UR10, 0x1, URZ ;  /* 0x000000010a0a7899 */ /* 0x000fe400080006ff */
[----:B------:R-:W-:-:S04]  /*0710*/  UIADD3 UR4, UPT, UPT, -UR4, 0x100000, URZ ;  /* 0x0010000004047890 */ /* 0x000fc8000fffe1ff */
[----:B------:R-:W-:Y:S02]  /*0720*/  USHF.L.U32 UR5, UR4, 0xb, URZ ;  /* 0x0000000b04057899 */ /* 0x000fe400080006ff */
[----:B------:R-:W-:Y:S01]  /*0730*/  USHF.L.U32 UR4, UR4, 0x1, URZ ;  /* 0x0000000104047899 */ /* 0x000fe200080006ff */
[----:B------:R-:W-:Y:S01]  /*0740*/  ELECT P0, URZ, PT ;  /* 0x0000000000ff782f */ /* 0x000fe20003800000 */
[----:B--2---:R-:W-:Y:S01]  /*0750*/  ULEA UR7, UR7, UR9, 0x18 ;  /* 0x0000000907077291 */ /* 0x004fe2000f8ec0ff */
[----:B------:R-:W1:Y:S11]  /*0760*/  FENCE.VIEW.ASYNC.S ;  /* 0x00000000000073c6 */ /* 0x000e760000000000 */
[----:B-1----:R2:W1:Y:S01]  /*0770*/  SYNCS.EXCH.64 URZ, [UR7+0x50], UR10 ;  /* 0x0000500a07ff75b2 */ /* 0x0024620008000100 */
[----:B------:R2:W1:Y:S01]  /*0780*/  SYNCS.EXCH.64 URZ, [UR7+0x70], UR4 ;  /* 0x0000700407ff75b2 */ /* 0x0004620008000100 */
[----:B------:R2:W1:Y:S01]  /*0790*/  SYNCS.EXCH.64 URZ, [UR7+0x58], UR10 ;  /* 0x0000580a07ff75b2 */ /* 0x0004620008000100 */
[----:B------:R2:W1:Y:S01]  /*07a0*/  SYNCS.EXCH.64 URZ, [UR7+0x78], UR4 ;  /* 0x0000780407ff75b2 */ /* 0x0004620008000100 */
[----:B------:R2:W1:Y:S01]  /*07b0*/  SYNCS.EXCH.64 URZ, [UR7+0x60], UR10 ;  /* 0x0000600a07ff75b2 */ /* 0x0004620008000100 */
[----:B------:R2:W1:Y:S01]  /*07c0*/  SYNCS.EXCH.64 URZ, [UR7+0x80], UR4 ;  /* 0x0000800407ff75b2 */ /* 0x0004620008000100 */
[----:B------:R2:W1:Y:S01]  /*07d0*/  SYNCS.EXCH.64 URZ, [UR7+0x68], UR10 ;  /* 0x0000680a07ff75b2 */ /* 0x0004620008000100 */
[----:B------:R2:W1:Y:S02]  /*07e0*/  SYNCS.EXCH.64 URZ, [UR7+0x88], UR4 ;  /* 0x0000880407ff75b2 */ /* 0x0004640008000100 */
[----:B--2---:R-:W-:Y:S01]  /*07f0*/  NOP ;  /* 0x0000000000007918 */ /* 0x004fe20000000000 */
.L_x_10:
[----:B------:R-:W2:Y:S01]  /*0800*/  SHFL.IDX PT, R2, R101, RZ, 0x1f ;  /* 0x00001fff65027589 */ /* 0x000ea200000e0000 */
[----:B------:R-:W-:Y:S01]  /*0810*/  NOP ;  /* 0x0000000000007918 */ /* 0x000fe20000000000 */
[----:B--2---:R-:W-:-:S13]  /*0820*/  ISETP.NE.AND P0, PT, R2, 0x3, PT ;  /* 0x000000030200780c */ /* 0x004fda0003f05270 */
[----:B------:R-:W-:Y:S05]  /*0830*/  @P0 BRA `(.L_x_11) ;  /* 0x0000000000300947 */ /* 0x000fea0003800000 */
[----:B-1----:R-:W1:Y:S01]  /*0840*/  S2UR UR5, SR_CgaCtaId ;  /* 0x00000000000579c3 */ /* 0x002e620000008800 */
        /* <DEDUP_REMOVED lines=8> */
[----:B-1----:R2:W1:Y:S01]  /*08d0*/  SYNCS.EXCH.64 URZ, [UR5+0x90], UR10 ;  /* 0x0000900a05ff75b2 */ /* 0x0024620008000100 */
[----:B------:R2:W1:Y:S02]  /*08e0*/  SYNCS.EXCH.64 URZ, [UR5+0x98], UR10 ;  /* 0x0000980a05ff75b2 */ /* 0x0004640008000100 */
[----:B--2---:R-:W-:Y:S01]  /*08f0*/  NOP ;  /* 0x0000000000007918 */ /* 0x004fe20000000000 */
.L_x_11:
[----:B------:R-:W2:Y:S01]  /*0900*/  SHFL.IDX PT, R2, R101, RZ, 0x1f ;  /* 0x00001fff65027589 */ /* 0x000ea200000e0000 */
[----:B------:R-:W-:Y:S01]  /*0910*/  NOP ;  /* 0x0000000000007918 */ /* 0x000fe20000000000 */
[----:B--2---:R-:W-:-:S13]  /*0920*/  ISETP.NE.AND P0, PT, R2, 0x4, PT ;  /* 0x000000040200780c */ /* 0x004fda0003f05270 */
[----:B------:R-:W-:Y:S05]  /*0930*/  @P0 BRA `(.L_x_12) ;  /* 0x00000000004c0947 */ /* 0x000fea0003800000 */
[----:B-1----:R-:W1:Y:S01]  /*0940*/  S2UR UR5, SR_CgaCtaId ;  /* 0x00000000000579c3 */ /* 0x002e620000008800 */
[----:B------:R-:W-:Y:S01]  /*0950*/  UMOV UR9, 0x100 ;  /* 0x0000010000097882 */ /* 0x000fe20000000000 */
[----:B------:R-:W-:Y:S01]  /*0960*/  UMOV UR7, 0x400 ;  /* 0x0000040000077882 */ /* 0x000fe20000000000 */
[----:B------:R-:W-:Y:S01]  /*0970*/  USEL UR9, UR9, 0xe0, UP2 ;  /* 0x000000e009097887 */ /* 0x000fe20009000000 */
[----:B------:R-:W-:Y:S01]  /*0980*/  UMOV UR4, 0x1 ;  /* 0x0000000100047882 */ /* 0x000fe20000000000 */
[----:B------:R-:W-:Y:S01]  /*0990*/  ELECT P0, URZ, PT ;  /* 0x0000000000ff782f */ /* 0x000fe20003800000 */
[----:B------:R-:W-:-:S04]  /*09a0*/  UIADD3 UR10, UPT, UPT, -UR4, 0x100000, URZ ;  /* 0x00100000040a7890 */ /* 0x000fc8000fffe1ff */
[----:B------:R-:W-:Y:S02]  /*09b0*/  USHF.L.U32 UR11, UR10, 0xb, URZ ;  /* 0x0000000b0a0b7899 */ /* 0x000fe400080006ff */
[----:B------:R-:W-:Y:S02]  /*09c0*/  USHF.L.U32 UR10, UR10, 0x1, URZ ;  /* 0x000000010a0a7899 */ /* 0x000fe400080006ff */
[----:B------:R-:W-:-:S04]  /*09d0*/  UIADD3 UR12, UPT, UPT, -UR9, 0x100000, URZ ;  /* 0x00100000090c7890 */ /* 0x000fc8000fffe1ff */
[----:B------:R-:W-:Y:S02]  /*09e0*/  USHF.L.U32 UR13, UR12, 0xb, URZ ;  /* 0x0000000b0c0d7899 */ /* 0x000fe400080006ff */
[----:B------:R-:W-:Y:S02]  /*09f0*/  USHF.L.U32 UR12, UR12, 0x1, URZ ;  /* 0x000000010c0c7899 */ /* 0x000fe400080006ff */
[----:B-1----:R-:W-:Y:S01]  /*0a00*/  ULEA UR5, UR5, UR7, 0x18 ;  /* 0x0000000705057291 */ /* 0x002fe2000f8ec0ff */
[----:B------:R-:W1:Y:S11]  /*0a10*/  FENCE.VIEW.ASYNC.S ;  /* 0x00000000000073c6 */ /* 0x000e760000000000 */
[----:B-1----:R2:W1:Y:S01]  /*0a20*/  SYNCS.EXCH.64 URZ, [UR5+0xa0], UR10 ;  /* 0x0000a00a05ff75b2 */ /* 0x0024620008000100 */
[----:B------:R2:W1:Y:S01]  /*0a30*/  SYNCS.EXCH.64 URZ, [UR5+0xb0], UR12 ;  /* 0x0000b00c05ff75b2 */ /* 0x0004620008000100 */
[----:B------:R2:W1:Y:S01]  /*0a40*/  SYNCS.EXCH.64 URZ, [UR5+0xa8], UR10 ;  /* 0x0000a80a05ff75b2 */ /* 0x0004620008000100 */
[----:B------:R2:W1:Y:S02]  /*0a50*/  SYNCS.EXCH.64 URZ, [UR5+0xb8], UR12 ;  /* 0x0000b80c05ff75b2 */ /* 0x0004640008000100 */
[----:B--2---:R-:W-:Y:S01]  /*0a60*/  NOP ;  /* 0x0000000000007918 */ /* 0x004fe20000000000 */
.L_x_12:
        /* <DEDUP_REMOVED lines=26> */
.L_x_13:
        /* <DEDUP_REMOVED lines=18> */
.L_x_14:
[----:B-1----:R-:W1:Y:S01]  /*0d30*/  S2UR UR5, SR_CTAID.X ;  /* 0x00000000000579c3 */ /* 0x002e620000002500 */
[----:B------:R-:W-:-:S05]  /*0d40*/  CS2R.32 R95, SR_CgaSize ;  /* 0x00000000005f7805 */ /* 0x000fca0000008a00 */
[----:B------:R-:W-:-:S05]  /*0d50*/  IMAD R95, R95, -0xa0, RZ ;  /* 0xffffff605f5f7824 */ /* 0x000fca00078e02ff */
[----:B------:R-:W-:-:S14]  /*0d60*/  R2UR UR9, R95 ;  /* 0x000000005f0972ca */ /* 0x000fdc00000e0000 */
[----:B------:R-:W2:Y:S01]  /*0d70*/  LDCU UR9, c[0x0][UR9+0x2b0] ;  /* 0x00005600090977ac */ /* 0x000ea20008000800 */
[----:B------:R-:W-:Y:S01]  /*0d80*/  NOP ;  /* 0x0000000000007918 */ /* 0x000fe20000000000 */
[----:B------:R-:W-:-:S05]  /*0d90*/  CS2R.32 R95, SR_CgaSize ;  /* 0x00000000005f7805 */ /* 0x000fca0000008a00 */
[----:B------:R-:W-:-:S05]  /*0da0*/  IMAD R95, R95, -0xa0, RZ ;  /* 0xffffff605f5f7824 */ /* 0x000fca00078e02ff */
[----:B------:R-:W-:-:S14]  /*0db0*/  R2UR UR7, R95 ;  /* 0x000000005f0772ca */ /* 0x000fdc00000e0000 */
[----:B------:R-:W3:Y:S01]  /*0dc0*/  LDCU UR7, c[0x0][UR7+0x2b4] ;  /* 0x00005680070777ac */ /* 0x000ee20008000800 */
[----:B------:R-:W4:Y:S08]  /*0dd0*/  S2UR UR4, SR_CTAID.Y ;  /* 0x00000000000479c3 */ /* 0x000f300000002600 */
[----:B------:R-:W3:Y:S01]  /*0de0*/  LDC R10, c[0x0][0xb24] ;  /* 0x0002c900ff0a7b82 */ /* 0x000ee20000000800 */
[----:B-1----:R-:W-:-:S02]  /*0df0*/  I2FP.F32.U32 R95, UR5 ;  /* 0x00000005005f7c45 */ /* 0x002fc40008201000 */
[----:B------:R-:W-:-:S05]  /*0e00*/  CS2R.32 R3, SR_CgaSize ;  /* 0x0000000000037805 */ /* 0x000fca0000008a00 */
[----:B------:R-:W-:-:S06]  /*0e10*/  IMAD R3, R3, -0xa0, RZ ;  /* 0xffffff6003037824 */ /* 0x000fcc00078e02ff */
[----:B------:R-:W1:Y:S01]  /*0e20*/  LDC R3, c[0x0][R3+0x2a0] ;  /* 0x0000a80003037b82 */ /* 0x000e620000000800 */
[----:B------:R-:W-:Y:S01]  /*0e30*/  MOV R15, UR5 ;  /* 0x00000005000f7c02 */ /* 0x000fe20008000f00 */
[----:B--2---:R-:W-:Y:S01]  /*0e40*/  FMUL R95, R95, UR9 ;  /* 0x000000095f5f7c20 */ /* 0x004fe20008400000 */
[----:B----4-:R-:W-:Y:S02]  /*0e50*/  I2FP.F32.U32 R94, UR4 ;  /* 0x00000004005e7c45 */ /* 0x010fe40008201000 */
[----:B------:R-:W-:-:S05]  /*0e60*/  CS2R.32 R2, SR_CgaSize ;  /* 0x0000000000027805 */ /* 0x000fca0000008a00 */
[----:B------:R-:W-:-:S06]  /*0e70*/  IMAD R2, R2, -0xa0, RZ ;  /* 0xffffff6002027824 */ /* 0x000fcc00078e02ff */
[----:B------:R-:W2:Y:S01]  /*0e80*/  LDC R2, c[0x0][R2+0x2a4] ;  /* 0x0000a90002027b82 */ /* 0x000ea20000000800 */
[----:B------:R-:W-:Y:S01]  /*0e90*/  MOV R14, UR4 ;  /* 0x00000004000e7c02 */ /* 0x000fe20008000f00 */
[----:B------:R-:W4:Y:S01]  /*0ea0*/  F2I.U32.TRUNC.NTZ R95, R95 ;  /* 0x0000005f005f7305 */ /* 0x000f22000020f000 */
[----:B---3--:R-:W-:-:S05]  /*0eb0*/  FMUL R94, R94, UR7 ;  /* 0x000000075e5e7c20 */ /* 0x008fca0008400000 */
[----:B------:R-:W-:Y:S01]  /*0ec0*/  BAR.SYNC.DEFER_BLOCKING 0x0 ;  /* 0x0000000000007b1d */ /* 0x000fe20000010000 */
[----:B------:R-:W-:-:S05]  /*0ed0*/  ISETP.GE.AND P0, PT, R10, 0x1, PT ;  /* 0x000000010a00780c */ /* 0x000fca0003f06270 */
[----:B------:R-:W3:Y:S02]  /*0ee0*/  F2I.U32.TRUNC.NTZ R94, R94 ;  /* 0x0000005e005e7305 */ /* 0x000ee4000020f000 */
[----:B------:R-:W2:Y:S01]  /*0ef0*/  S2UR UR36, SR_CTAID.Z ;  /* 0x00000000002479c3 */ /* 0x000ea20000002700 */
[----:B----4-:R-:W-:-:S05]  /*0f00*/  IADD3 R95, PT, PT, -R95, RZ, RZ ;  /* 0x000000ff5f5f7210 */ /* 0x010fca0007ffe1ff */
[----:B-1----:R-:W-:Y:S01]  /*0f10*/  IMAD R95, R3, R95, UR5 ;  /* 0x00000005035f7e24 */ /* 0x002fe2000f8e025f */
[----:B---3--:R-:W-:-:S05]  /*0f20*/  IADD3 R94, PT, PT, -R94, RZ, RZ ;  /* 0x000000ff5e5e7210 */ /* 0x008fca0007ffe1ff */
[----:B--2---:R-:W-:Y:S01]  /*0f30*/  IMAD R94, R2, R94, UR4 ;  /* 0x00000004025e7e24 */ /* 0x004fe2000f8e025e */
[----:B------:R-:W-:Y:S06]  /*0f40*/  @!P0 BRA `(.L_x_15) ;  /* 0x0000000000b88947 */ /* 0x000fec0003800000 */
[----:B------:R-:W1:Y:S01]  /*0f50*/  LDC.64 R4, c[0x0][0xb18] ;  /* 0x0002c600ff047b82 */ /* 0x000e620000000a00 */
[----:B------:R-:W-:-:S07]  /*0f60*/  ISETP.NE.AND P0, PT, R10, 0x1, PT ;  /* 0x000000010a00780c */ /* 0x000fce0003f05270 */
[----:B------:R-:W2:Y:S08]  /*0f70*/  LDC R9, c[0x0][0xb0c] ;  /* 0x0002c300ff097b82 */ /* 0x000eb00000000800 */
[----:B------:R-:W3:Y:S08]  /*0f80*/  LDC R12, c[0x0][0x370] ;  /* 0x0000dc00ff0c7b82 */ /* 0x000ef00000000800 */
[----:B------:R-:W4:Y:S01]  /*0f90*/  LDC R11, c[0x0][0x374] ;  /* 0x0000dd00ff0b7b82 */ /* 0x000f220000000800 */
[----:B-1----:R-:W-:-:S07]  /*0fa0*/  ISETP.NE.AND P1, PT, R4, 0x1, PT ;  /* 0x000000010400780c */ /* 0x002fce0003f25270 */
[----:B------:R-:W3:Y:S01]  /*0fb0*/  LDC.64 R6, c[0x0][0xb10] ;  /* 0x0002c400ff067b82 */ /* 0x000ee20000000a00 */
[----:B--2---:R-:W-:-:S07]  /*0fc0*/  ISETP.NE.AND P2, PT, R9, 0x1, PT ;  /* 0x000000010900780c */ /* 0x004fce0003f45270 */
[----:B------:R-:W1:Y:S08]  /*0fd0*/  LDC R8, c[0x0][0xb20] ;  /* 0x0002c800ff087b82 */ /* 0x000e700000000800 */
[----:B------:R-:W2:Y:S01]  /*0fe0*/  LDC.64 R2, c[0x0][0xb28] ;  /* 0x0002ca00ff027b82 */ /* 0x000ea20000000a00 */
[----:B----4-:R-:W-:-:S04]  /*0ff0*/  IMAD.HI.U32 R13, R11, R5, RZ ;  /* 0x000000050b0d7227 */ /* 0x010fc800078e00ff */
[----:B------:R-:W-:-:S04]  /*1000*/  IMAD.HI.U32 R5, R14, R5, RZ ;  /* 0x000000050e057227 */ /* 0x000fc800078e00ff */
[----:B---3--:R-:W-:-:S05]  /*1010*/  IMAD.HI.U32 R16, R12, R6, RZ ;  /* 0x000000060c107227 */ /* 0x008fca00078e00ff */
[-C--:B------:R-:W-:Y:S01]  /*1020*/  @P2 SHF.R.U32.HI R12, RZ, R7.reuse, R16 ;  /* 0x00000007ff0c2219 */ /* 0x080fe20000011610 */
[----:B------:R-:W-:Y:S01]  /*1030*/  IMAD.HI.U32 R16, R15, R6, RZ ;  /* 0x000000060f107227 */ /* 0x000fe200078e00ff */
[-C--:B-1----:R-:W-:Y:S02]  /*1040*/  @P1 SHF.R.U32.HI R11, RZ, R8.reuse, R13 ;  /* 0x00000008ff0b1219 */ /* 0x082fe4000001160d */
[----:B------:R-:W-:Y:S02]  /*1050*/  SHF.R.U32.HI R5, RZ, R8, R5 ;  /* 0x00000008ff057219 */ /* 0x000fe40000011605 */
[----:B------:R-:W-:Y:S02]  /*1060*/  SHF.R.U32.HI R16, RZ, R7, R16 ;  /* 0x00000007ff107219 */ /* 0x000fe40000011610 */
[----:B------:R-:W-:Y:S01]  /*1070*/  SEL R5, R14, R5, !P1 ;  /* 0x000000050e057207 */ /* 0x000fe20004800000 */
[----:B--2---:R-:W-:Y:S01]  /*1080*/  IMAD.HI.U32 R13, R11, R2, RZ ;  /* 0x000000020b0d7227 */ /* 0x004fe200078e00ff */
[----:B------:R-:W-:-:S03]  /*1090*/  SEL R16, R15, R16, !P2 ;  /* 0x000000100f107207 */ /* 0x000fc60005000000 */
[----:B------:R-:W-:Y:S01]  /*10a0*/  IMAD.HI.U32 R6, R12, R2, RZ ;  /* 0x000000020c067227 */ /* 0x000fe200078e00ff */
[----:B------:R-:W-:-:S04]  /*10b0*/  @P0 SHF.R.U32.HI R11, RZ, R3, R13 ;  /* 0x00000003ff0b0219 */ /* 0x000fc8000001160d */
[----:B------:R-:W-:Y:S01]  /*10c0*/  @P0 SHF.R.U32.HI R12, RZ, R3, R6 ;  /* 0x00000003ff0c0219 */ /* 0x000fe20000011606 */
[----:B------:R-:W-:-:S04]  /*10d0*/  IMAD R11, R11, R10, RZ ;  /* 0x0000000a0b0b7224 */ /* 0x000fc800078e02ff */
[----:B------:R-:W-:Y:S01]  /*10e0*/  IMAD R6, R12, R10, RZ ;  /* 0x0000000a0c067224 */ /* 0x000fe200078e02ff */
[----:B------:R-:W-:-:S04]  /*10f0*/  ISETP.GE.AND P1, PT, R5, R11, PT ;  /* 0x0000000b0500720c */ /* 0x000fc80003f26270 */
[----:B------:R-:W-:Y:S01]  /*1100*/  ISETP.GE.OR P1, PT, R16, R6, P1 ;  /* 0x000000061000720c */ /* 0x000fe20000f26670 */
[----:B------:R-:W-:-:S05]  /*1110*/  IMAD.HI.U32 R6, R5, R2, RZ ;  /* 0x0000000205067227 */ /* 0x000fca00078e00ff */
[----:B------:R-:W-:-:S04]  /*1120*/  SHF.R.U32.HI R6, RZ, R3, R6 ;  /* 0x00000003ff067219 */ /* 0x000fc80000011606 */
[----:B------:R-:W-:-:S03]  /*1130*/  SEL R6, R5, R6, !P0 ;  /* 0x0000000605067207 */ /* 0x000fc60004000000 */
[----:B------:R-:W-:Y:S01]  /*1140*/  @!P1 IMAD.HI.U32 R7, R16, R2, RZ ;  /* 0x0000000210079227 */ /* 0x000fe200078e00ff */
[----:B------:R-:W-:-:S04]  /*1150*/  IADD3 R2, PT, PT, -R6, RZ, RZ ;  /* 0x000000ff06027210 */ /* 0x000fc80007ffe1ff */
[----:B------:R-:W-:Y:S01]  /*1160*/  @!P1 SHF.R.U32.HI R3, RZ, R3, R7 ;  /* 0x00000003ff039219 */ /* 0x000fe20000011607 */
[----:B------:R-:W-:Y:S01]  /*1170*/  IMAD R2, R10, R2, R5 ;  /* 0x000000020a027224 */ /* 0x000fe200078e0205 */
[----:B------:R-:W-:Y:S02]  /*1180*/  IADD3 R7, PT, PT, -R5, RZ, RZ ;  /* 0x000000ff05077210 */ /* 0x000fe40007ffe1ff */
[----:B------:R-:W-:-:S03]  /*1190*/  @!P1 SEL R3, R16, R3, !P0 ;  /* 0x0000000310039207 */ /* 0x000fc60004000000 */
[----:B------:R-:W-:Y:S02]  /*11a0*/  IMAD R7, R4, R7, R14 ;  /* 0x0000000704077224 */ /* 0x000fe400078e020e */
[--C-:B------:R-:W-:Y:S02]  /*11b0*/  @!P1 IMAD.IADD R6, R6, 0x1, -R3.reuse ;  /* 0x0000000106069824 */ /* 0x100fe400078e0a03 */
[----:B------:R-:W-:Y:S01]  /*11c0*/  @!P1 IMAD R3, R2, R12, R3 ;  /* 0x0000000c02039224 */ /* 0x000fe200078e0203 */
[----:B------:R-:W-:Y:S01]  /*11d0*/  IADD3 R2, PT, PT, -R16, RZ, RZ ;  /* 0x000000ff10027210 */ /* 0x000fe20007ffe1ff */
[----:B------:R-:W-:Y:S02]  /*11e0*/  @!P1 IMAD R5, R6, R10, R16 ;  /* 0x0000000a06059224 */ /* 0x000fe400078e0210 */
[----:B------:R-:W-:Y:S02]  /*11f0*/  @!P1 IMAD.MOV.U32 R16, RZ, RZ, R3 ;  /* 0x000000ffff109224 */ /* 0x000fe400078e0003 */
[----:B------:R-:W-:-:S02]  /*1200*/  IMAD R2, R9, R2, R15 ;  /* 0x0000000209027224 */ /* 0x000fc400078e020f */
[----:B------:R-:W-:Y:S02]  /*1210*/  IMAD R14, R5, R4, R7 ;  /* 0x00000004050e7224 */ /* 0x000fe400078e0207 */
[----:B------:R-:W-:Y:S02]  /*1220*/  IMAD R15, R16, R9, R2 ;  /* 0x00000009100f7224 */ /* 0x000fe400078e0202 */
.L_x_15:
[----:B------:R-:W1:Y:S01]  /*1230*/  LDCU UR4, c[0x0][0xb30] ;  /* 0x00016600ff0477ac */ /* 0x000e620008000800 */
[----:B------:R-:W2:Y:S08]  /*1240*/  S2UR UR37, SR_CgaCtaId ;  /* 0x00000000002579c3 */ /* 0x000eb00000008800 */
[----:B------:R-:W3:Y:S01]  /*1250*/  LDC R40, c[0x0][0xb24] ;  /* 0x0002c900ff287b82 */ /* 0x000ee20000000800 */
[----:B-1----:R-:W-:-:S09]  /*1260*/  UISETP.NE.AND UP1, UPT, UR4, 0x1, UPT ;  /* 0x000000010400788c */ /* 0x002fd2000bf25270 */
[----:B--2---:R-:W-:Y:S05]  /*1270*/  BRA.U UP1, `(.L_x_16) ;  /* 0x0000000101407547 */ /* 0x004fea000b800000 */
[----:B------:R-:W1:Y:S08]  /*1280*/  LDC.64 R4, c[0x0][0xb10] ;  /* 0x0002c400ff047b82 */ /* 0x000e700000000a00 */
[----:B------:R-:W2:Y:S08]  /*1290*/  LDC.64 R2, c[0x0][0xb18] ;  /* 0x0002c600ff027b82 */ /* 0x000eb00000000a00 */
[----:B------:R-:W4:Y:S08]  /*12a0*/  LDC R6, c[0x0][0xb20] ;  /* 0x0002c800ff067b82 */ /* 0x000f300000000800 */
[----:B------:R-:W3:Y:S01]  /*12b0*/  LDC R7, c[0x0][0xb0c] ;  /* 0x0002c300ff077b82 */ /* 0x000ee20000000800 */
[----:B-1----:R-:W-:-:S05]  /*12c0*/  IMAD.HI.U32 R4, R15, R4, RZ ;  /* 0x000000040f047227 */ /* 0x002fca00078e00ff */
[----:B------:R-:W-:Y:S01]  /*12d0*/  SHF.R.U32.HI R4, RZ, R5, R4 ;  /* 0x00000005ff047219 */ /* 0x000fe20000011604 */
[----:B--2---:R-:W-:Y:S01]  /*12e0*/  IMAD.HI.U32 R3, R14, R3, RZ ;  /* 0x000000030e037227 */ /* 0x004fe200078e00ff */
[----:B------:R-:W-:-:S04]  /*12f0*/  ISETP.NE.AND P0, PT, R2, 0x1, PT ;  /* 0x000000010200780c */ /* 0x000fc80003f05270 */
[----:B----4-:R-:W-:-:S04]  /*1300*/  SHF.R.U32.HI R3, RZ, R6, R3 ;  /* 0x00000006ff037219 */ /* 0x010fc80000011603 */
[----:B------:R-:W-:Y:S02]  /*1310*/  SEL R3, R14, R3, !P0 ;  /* 0x000000030e037207 */ /* 0x000fe40004000000 */
[----:B---3--:R-:W-:-:S04]  /*1320*/  ISETP.NE.AND P1, PT, R7, 0x1, PT ;  /* 0x000000010700780c */ /* 0x008fc80003f25270 */
[----:B------:R-:W-:-:S05]  /*1330*/  SEL R4, R15, R4, !P1 ;  /* 0x000000040f047207 */ /* 0x000fca0004800000 */
[----:B------:R-:W-:Y:S02]  /*1340*/  IMAD.IADD R5, R3, 0x1, -R4 ;  /* 0x0000000103057824 */ /* 0x000fe400078e0a04 */
[----:B------:R-:W-:Y:S02]  /*1350*/  IMAD.IADD R3, R4, 0x1, -R3 ;  /* 0x0000000104037824 */ /* 0x000fe400078e0a03 */
[----:B------:R-:W-:Y:S02]  /*1360*/  IMAD R15, R5, R7, R15 ;  /* 0x00000007050f7224 */ /* 0x000fe400078e020f */
[----:B------:R-:W-:-:S07]  /*1370*/  IMAD R14, R3, R2, R14 ;  /* 0x00000002030e7224 */ /* 0x000fce00078e020e */
.L_x_16:
[----:B------:R-:W-:Y:S01]  /*1380*/  BAR.SYNC.DEFER_BLOCKING 0x0 ;  /* 0x0000000000007b1d */ /* 0x000fe20000010000 */
[----:B------:R-:W-:Y:S01]  /*1390*/  UISETP.NE.AND UP1, UPT, UR8, 0x2, UPT ;  /* 0x000000020800788c */ /* 0x000fe2000bf25270 */
[----:B------:R-:W-:Y:S02]  /*13a0*/  ISETP.NE.OR P5, PT, R0, 0x2, !P5 ;  /* 0x000000020000780c */ /* 0x000fe40006fa5670 */
[----:B------:R-:W-:-:S06]  /*13b0*/  LOP3.LUT R2, R108, 0x1f, RZ, 0xc0, !PT ;  /* 0x0000001f6c027812 */ /* 0x000fcc00078ec0ff */
[----:B------:R-:W-:Y:S05]  /*13c0*/  BRA.U UP1, `(.L_x_17) ;  /* 0x0000001101807547 */ /* 0x000fea000b800000 */
[----:B------:R-:W1:Y:S01]  /*13d0*/  LDCU UR13, c[0x0][0x38c] ;  /* 0x00007180ff0d77ac */ /* 0x000e620008000800 */
[----:B------:R-:W2:Y:S01]  /*13e0*/  LDC R8, c[0x0][0x370] ;  /* 0x0000dc00ff087b82 */ /* 0x000ea20000000800 */
[----:B------:R-:W-:Y:S01]  /*13f0*/  PLOP3.LUT P1, PT, PT, PT, UP2, 0x80, 0x8 ;  /* 0x000000000008781c */ /* 0x000fe20003f2f028 */
[----:B------:R-:W-:Y:S01]  /*1400*/  IMAD.MOV.U32 R17, RZ, RZ, 0x1 ;  /* 0x00000001ff117424 */ /* 0x000fe200078e00ff */
[----:B------:R-:W-:Y:S01]  /*1410*/  ISETP.EQ.OR P4, PT, R2, RZ, P5 ;  /* 0x000000ff0200720c */ /* 0x000fe20002f82670 */
[----:B------:R-:W-:Y:S01]  /*1420*/  IMAD.MOV.U32 R16, RZ, RZ, RZ ;  /* 0x000000ffff107224 */ /* 0x000fe200078e00ff */
[----:B------:R-:W-:Y:S02]  /*1430*/  PLOP3.LUT P1, PT, P1, PT, PT, 0x8, 0x80 ;  /* 0x000000000080781c */ /* 0x000fe40000f2e170 */
[----:B------:R-:W-:Y:S01]  /*1440*/  CS2R R12, SRZ ;  /* 0x00000000000c7805 */ /* 0x000fe2000001ff00 */
[----:B------:R-:W-:Y:S01]  /*1450*/  IMAD.MOV.U32 R11, RZ, RZ, 0x1 ;  /* 0x00000001ff0b7424 */ /* 0x000fe200078e00ff */
[----:B------:R-:W4:Y:S01]  /*1460*/  LDC R0, c[0x0][0x374] ;  /* 0x0000dd00ff007b82 */ /* 0x000f220000000800 */
[----:B------:R-:W2:Y:S01]  /*1470*/  LDCU.64 UR22, c[0x0][0x348] ;  /* 0x00006900ff1677ac */ /* 0x000ea20008000a00 */
[----:B------:R-:W-:Y:S01]  /*1480*/  UMOV UR6, URZ ;  /* 0x000000ff00067c82 */ /* 0x000fe20008000000 */
[----:B-1----:R-:W-:-:S04]  /*1490*/  UIADD3 UR5, UPT, UPT, UR13, 0x7f, URZ ;  /* 0x0000007f0d057890 */ /* 0x002fc8000fffe0ff */
[----:B------:R-:W-:-:S04]  /*14a0*/  USHF.R.S32.HI UR4, URZ, 0x1f, UR5 ;  /* 0x0000001fff047899 */ /* 0x000fc80008011405 */
[----:B------:R-:W-:-:S04]  /*14b0*/  ULEA.HI UR4, UR4, UR5, URZ, 0x7 ;  /* 0x0000000504047291 */ /* 0x000fc8000f8f38ff */
[----:B------:R-:W-:Y:S02]  /*14c0*/  USHF.R.S32.HI UR15, URZ, 0x7, UR4 ;  /* 0x00000007ff0f7899 */ /* 0x000fe40008011404 */
[----:B------:R-:W-:Y:S02]  /*14d0*/  UIADD3 UR4, UPT, UPT, UR13, -0x1, URZ ;  /* 0xffffffff0d047890 */ /* 0x000fe4000fffe0ff */
[----:B------:R-:W-:Y:S02]  /*14e0*/  UISETP.LT.U32.AND UP0, UPT, UR15, 0x5, UPT ;  /* 0x000000050f00788c */ /* 0x000fe4000bf01070 */
[----:B------:R-:W-:Y:S02]  /*14f0*/  UISETP.GE.U32.AND UP1, UPT, UR4, -0xff, UPT ;  /* 0xffffff010400788c */ /* 0x000fe4000bf26070 */
[----:B------:R-:W-:Y:S02]  /*1500*/  USEL UR14, UR15, 0x5, UP0 ;  /* 0x000000050f0e7887 */ /* 0x000fe40008000000 */
[----:B------:R-:W-:-:S02]  /*1510*/  UIADD3 UR13, UPT, UPT, UR13, 0xfe, URZ ;  /* 0x000000fe0d0d7890 */ /* 0x000fc4000fffe0ff */
[----:B------:R-:W-:Y:S02]  /*1520*/  UIADD3 UR5, UPT, UPT, UR14, -0x1, URZ ;  /* 0xffffffff0e057890 */ /* 0x000fe4000fffe0ff */
[----:B------:R-:W-:-:S03]  /*1530*/  UIADD3 UR7, UPT, UPT, UR15, -UR14, URZ ;  /* 0x8000000e0f077290 */ /* 0x000fc6000fffe0ff */
[----:B------:R-:W-:-:S04]  /*1540*/  @UP1 UIADD3 UR5, UPT, UPT, UR14, URZ, URZ ;  /* 0x000000ff0e051290 */ /* 0x000fc8000fffe0ff */
[----:B--2---:R-:W-:-:S12]  /*1550*/  UIADD3 UR5, UPT, UPT, UR5, 0x1, URZ ;  /* 0x0000000105057890 */ /* 0x004fd8000fffe0ff */
.L_x_35:
[----:B------:R-:W-:Y:S01]  /*1560*/  UISETP.NE.AND UP0, UPT, UR37, URZ, UPT ;  /* 0x000000ff2500728c */ /* 0x000fe2000bf05270 */
[----:B------:R-:W1:Y:S08]  /*1570*/  S2UR UR37, SR_CgaCtaId ;  /* 0x00000000002579c3 */ /* 0x000e700000008800 */
[----:B------:R-:W-:Y:S05]  /*1580*/  BRA.U UP0, `(.L_x_18) ;  /* 0x0000000100347547 */ /* 0x000fea000b800000 */
[----:B------:R-:W2:Y:S01]  /*1590*/  S2R R2, SR_CgaCtaId ;  /* 0x0000000000027919 */ /* 0x000ea20000008800 */
[----:B------:R-:W-:-:S04]  /*15a0*/  MOV R3, 0x400 ;  /* 0x0000040000037802 */ /* 0x000fc80000000f00 */
[----:B--2---:R-:W-:Y:S02]  /*15b0*/  LEA R2, R2, R3, 0x18 ;  /* 0x0000000302027211 */ /* 0x004fe400078ec0ff */
[----:B------:R-:W-:-:S03]  /*15c0*/  SHF.L.U32 R3, R11, 0x1f, RZ ;  /* 0x0000001f0b037819 */ /* 0x000fc600000006ff */
[----:B------:R-:W-:-:S04]  /*15d0*/  IMAD R2, R12, 0x8, R2 ;  /* 0x000000080c027824 */ /* 0x000fc800078e0202 */
[----:B------:R-:W2:Y:S02]  /*15e0*/  SYNCS.PHASECHK.TRANS64.TRYWAIT P0, [R2+URZ+0x110], R3 ;  /* 0x00011003020075a7 */ /* 0x000ea400080011ff */
[----:B--2---:R-:W-:Y:S05]  /*15f0*/  @!P0 BRA `(.L_x_19) ;  /* 0x0000007800a88947 */ /* 0x004fea0003800000 */
.L_x_126:
[----:B------:R-:W-:Y:S01]  /*1600*/  VIADD R12, R12, 0x1 ;  /* 0x000000010c0c7836 */ /* 0x000fe20000000000 */
[----:B------:R2:W-:Y:S04]  /*1610*/  SYNCS.ARRIVE.TRANS64.A1T0 RZ, [R2+URZ+0x100], RZ ;  /* 0x000100ff02ff79a7 */ /* 0x0005e800081000ff */
[----:B------:R-:W-:-:S04]  /*1620*/  ISETP.NE.AND P0, PT, R12, 0x2, PT ;  /* 0x000000020c00780c */ /* 0x000fc80003f05270 */
[----:B------:R-:W-:Y:S02]  /*1630*/  SEL R12, R12, RZ, P0 ;  /* 0x000000ff0c0c7207 */ /* 0x000fe40000000000 */
[----:B--2---:R-:W-:-:S04]  /*1640*/  SEL R2, RZ, 0x1, P0 ;  /* 0x00000001ff027807 */ /* 0x004fc80000000000 */
[----:B------:R-:W-:-:S07]  /*1650*/  LOP3.LUT R11, R11, R2, RZ, 0x3c, !PT ;  /* 0x000000020b0b7212 */ /* 0x000fce00078e3cff */
.L_x_18:
[----:B------:R-:W-:Y:S01]  /*1660*/  UMOV UR4, 0x400 ;  /* 0x0000040000047882 */ /* 0x000fe20000000000 */
[----:B------:R-:W-:Y:S01]  /*1670*/  SHF.L.U32 R2, R17, 0x1f, RZ ;  /* 0x0000001f11027819 */ /* 0x000fe200000006ff */
[----:B-1----:R-:W-:Y:S01]  /*1680*/  ULEA UR4, UR37, UR4, 0x18 ;  /* 0x0000000425047291 */ /* 0x002fe2000f8ec0ff */
[----:B------:R-:W-:Y:S01]  /*1690*/  R2UR UR35, R15 ;  /* 0x000000000f2372ca */ /* 0x000fe200000e0000 */
[----:B------:R-:W-:Y:S01]  /*16a0*/  UISETP.GE.U32.AND UP0, UPT, UR13, 0xff, UPT ;  /* 0x000000ff0d00788c */ /* 0x000fe2000bf06070 */
[----:B------:R-:W-:Y:S01]  /*16b0*/  R2UR UR11, R14 ;  /* 0x000000000e0b72ca */ /* 0x000fe200000e0000 */
[----:B------:R-:W-:Y:S01]  /*16c0*/  ULEA UR8, UR6, UR4, 0x3 ;  /* 0x0000000406087291 */ /* 0x000fe2000f8e18ff */
[----:B------:R-:W-:-:S08]  /*16d0*/  UMOV UR24, URZ ;  /* 0x000000ff00187c82 */ /* 0x000fd00008000000 */
[----:B------:R1:W2:Y:S01]  /*16e0*/  SYNCS.PHASECHK.TRANS64.TRYWAIT P0, [UR8+0x28], R2 ;  /* 0x00002802ff0075a7 */ /* 0x0002a20008001108 */
[----:B------:R-:W-:Y:S02]  /*16f0*/  USHF.L.U32 UR35, UR35, 0x6, URZ ;  /* 0x0000000623237899 */ /* 0x000fe400080006ff */
[----:B------:R-:W-:Y:S01]  /*1700*/  USHF.L.U32 UR11, UR11, 0x8, URZ ;  /* 0x000000080b0b7899 */ /* 0x000fe200080006ff */
[----:B------:R-:W-:Y:S11]  /*1710*/  BRA.U !UP0, `(.L_x_20) ;  /* 0x0000000108a87547 */ /* 0x000ff6000b800000 */
[----:B------:R-:W-:Y:S01]  /*1720*/  UMOV UR16, URZ ;  /* 0x000000ff00107c82 */ /* 0x000fe20008000000 */
[----:B------:R-:W-:-:S05]  /*1730*/  UMOV UR17, UR6 ;  /* 0x0000000600117c82 */ /* 0x000fca0008000000 */
.L_x_25:
[----:B-1----:R-:W-:Y:S01]  /*1740*/  ULEA UR33, UR17, UR4, 0x3 ;  /* 0x0000000411217291 */ /* 0x002fe2000f8e18ff */
[----:B--2---:R-:W-:Y:S01]  /*1750*/  @!P5 MOV R3, 0xa000 ;  /* 0x0000a0000003d802 */ /* 0x004fe20000000f00 */
[----:B--2---:R-:W-:Y:S10]  /*1760*/  @P0 BRA `(.L_x_21) ;  /* 0x00000000000c0947 */ /* 0x004ff40003800000 */
[----:B------:R-:W-:-:S04]  /*1770*/  SHF.L.U32 R4, R17, 0x1f, RZ ;  /* 0x0000001f11047819 */ /* 0x000fc800000006ff */
[----:B------:R-:W2:Y:S02]  /*1780*/  SYNCS.PHASECHK.TRANS64.TRYWAIT P0, [UR33+0x28], R4 ;  /* 0x00002804ff0075a7 */ /* 0x000ea40008001121 */
[----:B--2---:R-:W-:Y:S05]  /*1790*/  @!P0 BRA `(.L_x_22) ;  /* 0x0000007800548947 */ /* 0x004fea0003800000 */
.L_x_21:
[----:B------:R2:W-:Y:S01]  /*17a0*/  @!P5 SYNCS.ARRIVE.TRANS64 RZ, [UR33], R3 ;  /* 0x00000003ffffd9a7 */ /* 0x0005e20008000021 */
[----:B------:R-:W-:Y:S04]  /*17b0*/  BSSY.RECONVERGENT B0, `(.L_x_23) ;  /* 0x0000003000007945 */ /* 0x000fe80003800200 */
[----:B------:R-:W-:Y:S05]  /*17c0*/  @P4 BRA `(.L_x_24) ;  /* 0x0000000000044947 */ /* 0x000fea0003800000 */
[----:B------:R-:W-:Y:S05]  /*17d0*/  BPT.TRAP 0x1 ;  /* 0x000000040000795c */ /* 0x000fea0000300000 */
.L_x_24:
[----:B------:R-:W-:Y:S05]  /*17e0*/  BSYNC.RECONVERGENT B0 ;  /* 0x0000000000007941 */ /* 0x000fea0003800200 */
.L_x_23:
[----:B------:R-:W-:Y:S02]  /*17f0*/  UIADD3 UR6, UPT, UPT, UR17, 0x1, URZ ;  /* 0x0000000111067890 */ /* 0x000fe4000fffe0ff */
[----:B------:R-:W-:Y:S02]  /*1800*/  ULEA UR32, UR17, UR4, 0xd ;  /* 0x0000000411207291 */ /* 0x000fe4000f8e68ff */
[----:B------:R-:W-:Y:S02]  /*1810*/  UISETP.NE.AND UP0, UPT, UR6, 0x5, UPT ;  /* 0x000000050600788c */ /* 0x000fe4000bf05270 */
[----:B------:R-:W-:Y:S02]  /*1820*/  UIADD3 UR26, UP1, UPT, UR22, 0x80, URZ ;  /* 0x00000080161a7890 */ /* 0x000fe4000ff3e0ff */
[----:B------:R-:W-:Y:S02]  /*1830*/  USEL UR9, URZ, 0x1, UP0 ;  /* 0x00000001ff097887 */ /* 0x000fe40008000000 */
[----:B------:R-:W-:-:S02]  /*1840*/  USEL UR6, UR6, URZ, UP0 ;  /* 0x000000ff06067287 */ /* 0x000fc40008000000 */
[----:B------:R-:W-:Y:S02]  /*1850*/  UIADD3 UR20, UP0, UPT, UR22, 0x180, URZ ;  /* 0x0000018016147890 */ /* 0x000fe4000ff1e0ff */
[----:B------:R-:W-:Y:S01]  /*1860*/  ULEA UR8, UR6, UR4, 0x3 ;  /* 0x0000000406087291 */ /* 0x000fe2000f8e18ff */
[----:B------:R-:W-:Y:S01]  /*1870*/  LOP3.LUT R17, R17, UR9, RZ, 0x3c, !PT ;  /* 0x0000000911117c12 */ /* 0x000fe2000f8e3cff */
[----:B------:R-:W-:Y:S02]  /*1880*/  USHF.L.U32 UR34, UR16, 0x7, URZ ;  /* 0x0000000710227899 */ /* 0x000fe400080006ff */
[----:B------:R-:W-:Y:S01]  /*1890*/  UIADD3.X UR27, UPT, UPT, URZ, UR23, URZ, UP1, !UPT ;  /* 0x00000017ff1b7290 */ /* 0x000fe20008ffe4ff */
[----:B-1----:R-:W-:Y:S01]  /*18a0*/  SHF.L.U32 R2, R17, 0x1f, RZ ;  /* 0x0000001f11027819 */ /* 0x002fe200000006ff */
[----:B------:R-:W-:Y:S02]  /*18b0*/  UIADD3 UR32, UPT, UPT, UR32, 0x6400, URZ ;  /* 0x0000640020207890 */ /* 0x000fe4000fffe0ff */
[----:B------:R-:W-:Y:S01]  /*18c0*/  UIADD3.X UR21, UPT, UPT, URZ, UR23, URZ, UP0, !UPT ;  /* 0x00000017ff157290 */ /* 0x000fe200087fe4ff */
[----:B------:R1:W1:Y:S01]  /*18d0*/  SYNCS.PHASECHK.TRANS64.TRYWAIT P0, [UR8+0x28], R2 ;  /* 0x00002802ff0075a7 */ /* 0x0002620008001108 */
[----:B------:R-:W-:Y:S01]  /*18e0*/  ULEA UR8, UR17, UR4, 0xf ;  /* 0x0000000411087291 */ /* 0x000fe2000f8e78ff */
[----:B------:R-:W-:Y:S01]  /*18f0*/  UMOV UR18, 0x0 ;  /* 0x0000000000127882 */ /* 0x000fe20000000000 */
[----:B------:R-:W-:-:S02]  /*1900*/  UMOV UR19, 0x10000000 ;  /* 0x1000000000137882 */ /* 0x000fc40000000000 */
[----:B------:R-:W-:Y:S01]  /*1910*/  UIADD3 UR8, UPT, UPT, UR8, 0x10400, URZ ;  /* 0x0001040008087890 */ /* 0x000fe2000fffe0ff */
[----:B------:R1:W-:Y:S01]  /*1920*/  UTMALDG.3D [UR32], [UR26], desc[UR18] ;  /* 0x000012201a0075b4 */ /* 0x0003e20008011000 */
[----:B------:R-:W-:Y:S01]  /*1930*/  UMOV UR12, UR36 ;  /* 0x00000024000c7c82 */ /* 0x000fe20008000000 */
[----:B------:R-:W-:Y:S01]  /*1940*/  UMOV UR9, UR33 ;  /* 0x0000002100097c82 */ /* 0x000fe20008000000 */
[----:B------:R-:W-:Y:S01]  /*1950*/  UMOV UR10, UR34 ;  /* 0x00000022000a7c82 */ /* 0x000fe20008000000 */
[----:B------:R-:W-:Y:S01]  /*1960*/  UIADD3 UR16, UPT, UPT, UR16, 0x1, URZ ;  /* 0x0000000110107890 */ /* 0x000fe2000fffe0ff */
[----:B------:R-:W-:Y:S01]  /*1970*/  UMOV UR24, UR5 ;  /* 0x0000000500187c82 */ /* 0x000fe20008000000 */
[----:B------:R-:W-:Y:S02]  /*1980*/  UMOV UR17, UR6 ;  /* 0x0000000600117c82 */ /* 0x000fe40008000000 */
[----:B------:R1:W-:Y:S01]  /*1990*/  UTMALDG.3D [UR8], [UR20], desc[UR18] ;  /* 0x00001208140075b4 */ /* 0x0003e20008011000 */
[----:B------:R-:W-:-:S09]  /*19a0*/  UISETP.NE.AND UP0, UPT, UR16, UR5, UPT ;  /* 0x000000051000728c */ /* 0x000fd2000bf05270 */
[----:B------:R-:W-:Y:S05]  /*19b0*/  BRA.U UP0, `(.L_x_25) ;  /* 0xfffffffd00607547 */ /* 0x000fea000b83ffff */
.L_x_20:
[----:B-1----:R-:W-:Y:S01]  /*19c0*/  ULEA UR8, UR6, UR4, 0x3 ;  /* 0x0000000406087291 */ /* 0x002fe2000f8e18ff */
[----:B------:R-:W-:Y:S01]  /*19d0*/  SHF.L.U32 R2, R17, 0x1f, RZ ;  /* 0x0000001f11027819 */ /* 0x000fe200000006ff */
[----:B------:R-:W-:Y:S01]  /*19e0*/  @!P1 SYNCS.ARRIVE.TRANS64.A1T0 RZ, [UR4+0x98], RZ ;  /* 0x000098ffffff99a7 */ /* 0x000fe20008100004 */
[----:B------:R-:W-:-:S06]  /*19f0*/  UISETP.GT.AND UP0, UPT, UR15, UR14, UPT ;  /* 0x0000000e0f00728c */ /* 0x000fcc000bf04270 */
[----:B--2---:R1:W2:Y:S03]  /*1a00*/  SYNCS.PHASECHK.TRANS64.TRYWAIT P0, [UR8+0x28], R2 ;  /* 0x00002802ff0075a7 */ /* 0x0042a60008001108 */
[----:B------:R-:W-:Y:S05]  /*1a10*/  BRA.U !UP0, `(.L_x_26) ;  /* 0x0000000108ac7547 */ /* 0x000fea000b800000 */
[----:B------:R-:W-:Y:S01]  /*1a20*/  UIADD3 UR21, UPT, UPT, UR7, UR24, URZ ;  /* 0x0000001807157290 */ /* 0x000fe2000fffe0ff */
[----:B------:R-:W-:-:S11]  /*1a30*/  UMOV UR25, UR6 ;  /* 0x0000000600197c82 */ /* 0x000fd60008000000 */
.L_x_31:
[----:B-1----:R-:W-:Y:S01]  /*1a40*/  ULEA UR17, UR25, UR4, 0x3 ;  /* 0x0000000419117291 */ /* 0x002fe2000f8e18ff */
[----:B--2---:R-:W-:Y:S01]  /*1a50*/  @!P5 MOV R3, 0xa000 ;  /* 0x0000a0000003d802 */ /* 0x004fe20000000f00 */
[----:B--2---:R-:W-:Y:S10]  /*1a60*/  @P0 BRA `(.L_x_27) ;  /* 0x00000000000c0947 */ /* 0x004ff40003800000 */
[----:B------:R-:W-:-:S04]  /*1a70*/  SHF.L.U32 R4, R17, 0x1f, RZ ;  /* 0x0000001f11047819 */ /* 0x000fc800000006ff */
[----:B------:R-:W2:Y:S02]  /*1a80*/  SYNCS.PHASECHK.TRANS64.TRYWAIT P0, [UR17+0x28], R4 ;  /* 0x00002804ff0075a7 */ /* 0x000ea40008001111 */
[----:B--2---:R-:W-:Y:S05]  /*1a90*/  @!P0 BRA `(.L_x_28) ;  /* 0x0000007400ac8947 */ /* 0x004fea0003800000 */
.L_x_27:
[----:B------:R2:W-:Y:S01]  /*1aa0*/  @!P5 SYNCS.ARRIVE.TRANS64 RZ, [UR17], R3 ;  /* 0x00000003ffffd9a7 */ /* 0x0005e20008000011 */
[----:B------:R-:W-:Y:S04]  /*1ab0*/  BSSY.RECONVERGENT B0, `(.L_x_29) ;  /* 0x0000003000007945 */ /* 0x000fe80003800200 */
[----:B------:R-:W-:Y:S05]  /*1ac0*/  @P4 BRA `(.L_x_30) ;  /* 0x0000000000044947 */ /* 0x000fea0003800000 */
[----:B------:R-:W-:Y:S05]  /*1ad0*/  BPT.TRAP 0x1 ;  /* 0x000000040000795c */ /* 0x000fea0000300000 */
.L_x_30:
[----:B------:R-:W-:Y:S05]  /*1ae0*/  BSYNC.RECONVERGENT B0 ;  /* 0x0000000000007941 */ /* 0x000fea0003800200 */
.L_x_29:
        /* <DEDUP_REMOVED lines=10> */
[----:B------:R-:W-:Y:S01]  /*1b90*/  UIADD3 UR16, UPT, UPT, UR16, 0x6400, URZ ;  /* 0x0000640010107890 */ /* 0x000fe2000fffe0ff */
[----:B-1----:R-:W-:Y:S01]  /*1ba0*/  SHF.L.U32 R2, R17, 0x1f, RZ ;  /* 0x0000001f11027819 */ /* 0x002fe200000006ff */
[----:B------:R-:W-:Y:S02]  /*1bb0*/  UIADD3.X UR31, UPT, UPT, URZ, UR23, URZ, UP1, !UPT ;  /* 0x00000017ff1f7290 */ /* 0x000fe40008ffe4ff */
[----:B------:R-:W-:Y:S01]  /*1bc0*/  UIADD3.X UR29, UPT, UPT, URZ, UR23, URZ, UP0, !UPT ;  /* 0x00000017ff1d7290 */ /* 0x000fe200087fe4ff */
[----:B------:R1:W1:Y:S01]  /*1bd0*/  SYNCS.PHASECHK.TRANS64.TRYWAIT P0, [UR8+0x28], R2 ;  /* 0x00002802ff0075a7 */ /* 0x0002620008001108 */
[----:B------:R-:W-:Y:S01]  /*1be0*/  ULEA UR8, UR25, UR4, 0xf ;  /* 0x0000000419087291 */ /* 0x000fe2000f8e78ff */
[----:B------:R-:W-:Y:S01]  /*1bf0*/  UMOV UR26, 0x0 ;  /* 0x00000000001a7882 */ /* 0x000fe20000000000 */
[----:B------:R-:W-:-:S02]  /*1c00*/  UMOV UR27, 0x10000000 ;  /* 0x10000000001b7882 */ /* 0x000fc40000000000 */
[----:B------:R-:W-:Y:S01]  /*1c10*/  UIADD3 UR8, UPT, UPT, UR8, 0x10400, URZ ;  /* 0x0001040008087890 */ /* 0x000fe2000fffe0ff */
[----:B------:R-:W-:Y:S01]  /*1c20*/  UMOV UR19, UR35 ;  /* 0x0000002300137c82 */ /* 0x000fe20008000000 */
[----:B------:R-:W-:Y:S01]  /*1c30*/  UMOV UR20, UR36 ;  /* 0x0000002400147c82 */ /* 0x000fe20008000000 */
[----:B------:R-:W-:Y:S01]  /*1c40*/  UMOV UR12, UR36 ;  /* 0x00000024000c7c82 */ /* 0x000fe20008000000 */
[----:B------:R-:W-:Y:S01]  /*1c50*/  UMOV UR9, UR17 ;  /* 0x0000001100097c82 */ /* 0x000fe20008000000 */
[----:B------:R-:W-:Y:S01]  /*1c60*/  UMOV UR10, UR18 ;  /* 0x00000012000a7c82 */ /* 0x000fe20008000000 */
[----:B------:R1:W-:Y:S01]  /*1c70*/  UTMALDG.3D [UR16], [UR30], desc[UR26] ;  /* 0x00001a101e0075b4 */ /* 0x0003e20008011000 */
[----:B------:R-:W-:Y:S01]  /*1c80*/  UIADD3 UR24, UPT, UPT, UR24, 0x1, URZ ;  /* 0x0000000118187890 */ /* 0x000fe2000fffe0ff */
[----:B------:R-:W-:-:S03]  /*1c90*/  UMOV UR25, UR6 ;  /* 0x0000000600197c82 */ /* 0x000fc60008000000 */
[----:B------:R-:W-:Y:S01]  /*1ca0*/  UISETP.NE.AND UP0, UPT, UR24, UR21, UPT ;  /* 0x000000151800728c */ /* 0x000fe2000bf05270 */
[----:B------:R1:W-:Y:S08]  /*1cb0*/  UTMALDG.3D [UR8], [UR28], desc[UR26] ;  /* 0x00001a081c0075b4 */ /* 0x0003f00008011000 */
[----:B------:R-:W-:Y:S05]  /*1cc0*/  BRA.U UP0, `(.L_x_31) ;  /* 0xfffffffd005c7547 */ /* 0x000fea000b83ffff */
.L_x_26:
[C---:B-1----:R-:W-:Y:S01]  /*1cd0*/  LEA R2, R16.reuse, UR4, 0x3 ;  /* 0x0000000410027c11 */ /* 0x042fe2000f8e18ff */
[----:B------:R-:W-:Y:S01]  /*1ce0*/  NOP ;  /* 0x0000000000007918 */ /* 0x000fe20000000000 */
[----:B--2---:R-:W-:Y:S02]  /*1cf0*/  SHF.L.U32 R3, R13, 0x1f, RZ ;  /* 0x0000001f0d037819 */ /* 0x004fe400000006ff */
[----:B------:R-:W-:Y:S02]  /*1d00*/  LEA R4, R16, UR4, 0x4 ;  /* 0x0000000410047c11 */ /* 0x000fe4000f8e20ff */
[----:B------:R-:W1:Y:S02]  /*1d10*/  SYNCS.PHASECHK.TRANS64.TRYWAIT P0, [R2+URZ+0xa0], R3 ;  /* 0x0000a003020075a7 */ /* 0x000e6400080011ff */
[----:B-1----:R-:W-:Y:S05]  /*1d20*/  @!P0 BRA `(.L_x_32) ;  /* 0x0000007400208947 */ /* 0x002fea0003800000 */
.L_x_129:
[----:B------:R-:W2:Y:S01]  /*1d30*/  LDS.128 R4, [R4+0x130] ;  /* 0x0001300004047984 */ /* 0x000ea20000000c00 */
[----:B---3--:R-:W-:Y:S01]  /*1d40*/  ISETP.GE.AND P0, PT, R40, 0x1, PT ;  /* 0x000000012800780c */ /* 0x008fe20003f06270 */
[----:B-1----:R-:W-:Y:S01]  /*1d50*/  VIADD R2, R2, 0xb0 ;  /* 0x000000b002027836 */ /* 0x002fe20000000000 */
[----:B------:R-:W-:Y:S01]  /*1d60*/  @!PT LDS RZ, [RZ] ;  /* 0x00000000fffff984 */ /* 0x000fe20000000800 */
[----:B------:R-:W-:Y:S01]  /*1d70*/  @!PT LDS RZ, [RZ] ;  /* 0x00000000fffff984 */ /* 0x000fe20000000800 */
[----:B------:R-:W-:Y:S01]  /*1d80*/  @!PT LDS RZ, [RZ] ;  /* 0x00000000fffff984 */ /* 0x000fe20000000800 */
[----:B------:R-:W-:Y:S01]  /*1d90*/  @!PT LDS RZ, [RZ] ;  /* 0x00000000fffff984 */ /* 0x000fe20000000800 */
[----:B------:R1:W-:Y:S06]  /*1da0*/  MEMBAR.ALL.CTA ;  /* 0x0000000000007992 */ /* 0x0003ec0000008000 */
[----:B-1----:R-:W1:Y:S01]  /*1db0*/  FENCE.VIEW.ASYNC.S ;  /* 0x00000000000073c6 */ /* 0x002e620000000000 */
[----:B------:R-:W-:-:S04]  /*1dc0*/  PRMT R2, RZ, 0x654, R2 ;  /* 0x00000654ff027816 */ /* 0x000fc80000000002 */
[----:B-1----:R1:W-:Y:S01]  /*1dd0*/  SYNCS.ARRIVE.TRANS64.RED.A1T0 RZ, [R2+URZ], RZ ;  /* 0x000000ff02ff79a7 */ /* 0x0023e200081004ff */
[----:B--2---:R-:W-:-:S13]  /*1de0*/  LOP3.LUT P2, RZ, R6, 0x1, RZ, 0xc0, !PT ;  /* 0x0000000106ff7812 */ /* 0x004fda000784c0ff */
[----:B------:R-:W-:Y:S01]  /*1df0*/  @P2 SHF.R.U32.HI R3, RZ, 0x10, R5 ;  /* 0x00000010ff032819 */ /* 0x000fe20000011605 */
[----:B------:R-:W-:Y:S01]  /*1e00*/  VOTEU.ANY UP0, P2 ;  /* 0x0000000000ff7886 */ /* 0x000fe20001000100 */
[----:B------:R-:W-:Y:S02]  /*1e10*/  @P2 MOV R10, R4 ;  /* 0x00000004000a2202 */ /* 0x000fe40000000f00 */
[----:B------:R-:W-:Y:S02]  /*1e20*/  @P2 R2UR.BROADCAST UR8, R3 ;  /* 0x00000000030822ca */ /* 0x000fe400008e0000 */
[----:B------:R-:W-:-:S11]  /*1e30*/  @P2 LOP3.LUT R9, R5, 0xffff, RZ, 0xc0, !PT ;  /* 0x0000ffff05092812 */ /* 0x000fd600078ec0ff */
[----:B------:R-:W-:Y:S01]  /*1e40*/  @UP0 UMOV UR36, UR8 ;  /* 0x0000000800240c82 */ /* 0x000fe20008000000 */
[----:B-1----:R-:W-:Y:S05]  /*1e50*/  @!P0 BRA `(.L_x_33) ;  /* 0x0000000000b88947 */ /* 0x002fea0003800000 */
[----:B------:R-:W4:Y:S01]  /*1e60*/  LDC.64 R4, c[0x0][0xb18] ;  /* 0x0002c600ff047b82 */ /* 0x000f220000000a00 */
[----:B------:R-:W-:-:S07]  /*1e70*/  ISETP.NE.AND P3, PT, R40, 0x1, PT ;  /* 0x000000012800780c */ /* 0x000fce0003f65270 */
[----:B------:R-:W1:Y:S08]  /*1e80*/  LDC.64 R6, c[0x0][0xb10] ;  /* 0x0002c400ff067b82 */ /* 0x000e700000000a00 */
[----:B------:R-:W2:Y:S08]  /*1e90*/  LDC R14, c[0x0][0xb20] ;  /* 0x0002c800ff0e7b82 */ /* 0x000eb00000000800 */
[----:B------:R-:W3:Y:S01]  /*1ea0*/  LDC R15, c[0x0][0xb0c] ;  /* 0x0002c300ff0f7b82 */ /* 0x000ee20000000800 */
[----:B----4-:R-:W-:Y:S01]  /*1eb0*/  IMAD.HI.U32 R19, R0, R5, RZ ;  /* 0x0000000500137227 */ /* 0x010fe200078e00ff */
[----:B------:R-:W-:-:S03]  /*1ec0*/  ISETP.NE.AND P0, PT, R4, 0x1, PT ;  /* 0x000000010400780c */ /* 0x000fc60003f05270 */
[----:B------:R-:W-:-:S03]  /*1ed0*/  IMAD.HI.U32 R5, R9, R5, RZ ;  /* 0x0000000509057227 */ /* 0x000fc600078e00ff */
[----:B------:R-:W4:Y:S01]  /*1ee0*/  LDC.64 R2, c[0x0][0xb28] ;  /* 0x0002ca00ff027b82 */ /* 0x000f220000000a00 */
[----:B-1----:R-:W-:-:S04]  /*1ef0*/  IMAD.HI.U32 R20, R8, R6, RZ ;  /* 0x0000000608147227 */ /* 0x002fc800078e00ff */
[----:B------:R-:W-:Y:S01]  /*1f00*/  IMAD.HI.U32 R21, R10, R6, RZ ;  /* 0x000000060a157227 */ /* 0x000fe200078e00ff */
[----:B------:R-:W-:Y:S02]  /*1f10*/  SHF.R.U32.HI R20, RZ, R7, R20 ;  /* 0x00000007ff147219 */ /* 0x000fe40000011614 */
[-C--:B--2---:R-:W-:Y:S02]  /*1f20*/  SHF.R.U32.HI R19, RZ, R14.reuse, R19 ;  /* 0x0000000eff137219 */ /* 0x084fe40000011613 */
[----:B------:R-:W-:Y:S02]  /*1f30*/  SHF.R.U32.HI R5, RZ, R14, R5 ;  /* 0x0000000eff057219 */ /* 0x000fe40000011605 */
[----:B------:R-:W-:Y:S02]  /*1f40*/  SEL R19, R0, R19, !P0 ;  /* 0x0000001300137207 */ /* 0x000fe40004000000 */
[----:B------:R-:W-:Y:S02]  /*1f50*/  SHF.R.U32.HI R21, RZ, R7, R21 ;  /* 0x00000007ff157219 */ /* 0x000fe40000011615 */
[----:B---3--:R-:W-:-:S02]  /*1f60*/  ISETP.NE.AND P1, PT, R15, 0x1, PT ;  /* 0x000000010f00780c */ /* 0x008fc40003f25270 */
[----:B------:R-:W-:Y:S02]  /*1f70*/  SEL R5, R9, R5, !P0 ;  /* 0x0000000509057207 */ /* 0x000fe40004000000 */
[----:B------:R-:W-:Y:S02]  /*1f80*/  SEL R20, R8, R20, !P1 ;  /* 0x0000001408147207 */ /* 0x000fe40004800000 */
[----:B------:R-:W-:Y:S01]  /*1f90*/  SEL R21, R10, R21, !P1 ;  /* 0x000000150a157207 */ /* 0x000fe20004800000 */
[----:B----4-:R-:W-:-:S04]  /*1fa0*/  IMAD.HI.U32 R18, R19, R2, RZ ;  /* 0x0000000213127227 */ /* 0x010fc800078e00ff */
        /* <DEDUP_REMOVED lines=10> */
[----:B------:R-:W-:-:S04]  /*2050*/  @!P0 IMAD.HI.U32 R7, R21, R2, RZ ;  /* 0x0000000215078227 */ /* 0x000fc800078e00ff */
[----:B------:R-:W-:Y:S01]  /*2060*/  IMAD.MOV R2, RZ, RZ, -R6 ;  /* 0x000000ffff027224 */ /* 0x000fe200078e0a06 */
[----:B------:R-:W-:Y:S02]  /*2070*/  @!P0 SHF.R.U32.HI R3, RZ, R3, R7 ;  /* 0x00000003ff038219 */ /* 0x000fe40000011607 */
[----:B------:R-:W-:Y:S01]  /*2080*/  IADD3 R7, PT, PT, -R5, RZ, RZ ;  /* 0x000000ff05077210 */ /* 0x000fe20007ffe1ff */
[----:B------:R-:W-:Y:S01]  /*2090*/  IMAD R2, R40, R2, R5 ;  /* 0x0000000228027224 */ /* 0x000fe200078e0205 */
        /* <DEDUP_REMOVED lines=10> */
.L_x_33:
[----:B------:R-:W1:Y:S02]  /*2140*/  LDCU UR8, c[0x0][0xb30] ;  /* 0x00016600ff0877ac */ /* 0x000e640008000800 */
[----:B-1----:R-:W-:-:S09]  /*2150*/  UISETP.NE.AND UP0, UPT, UR8, 0x1, UPT ;  /* 0x000000010800788c */ /* 0x002fd2000bf05270 */
[----:B------:R-:W-:Y:S05]  /*2160*/  BRA.U UP0, `(.L_x_34) ;  /* 0x0000000100407547 */ /* 0x000fea000b800000 */
[----:B------:R-:W1:Y:S08]  /*2170*/  LDC.64 R4, c[0x0][0xb10] ;  /* 0x0002c400ff047b82 */ /* 0x000e700000000a00 */
[----:B------:R-:W2:Y:S08]  /*2180*/  LDC.64 R2, c[0x0][0xb18] ;  /* 0x0002c600ff027b82 */ /* 0x000eb00000000a00 */
[----:B------:R-:W3:Y:S08]  /*2190*/  LDC R6, c[0x0][0xb20] ;  /* 0x0002c800ff067b82 */ /* 0x000ef00000000800 */
[----:B------:R-:W4:Y:S01]  /*21a0*/  LDC R7, c[0x0][0xb0c] ;  /* 0x0002c300ff077b82 */ /* 0x000f220000000800 */
[----:B-1----:R-:W-:-:S05]  /*21b0*/  IMAD.HI.U32 R4, R10, R4, RZ ;  /* 0x000000040a047227 */ /* 0x002fca00078e00ff */
[----:B------:R-:W-:Y:S01]  /*21c0*/  SHF.R.U32.HI R4, RZ, R5, R4 ;  /* 0x00000005ff047219 */ /* 0x000fe20000011604 */
[----:B--2---:R-:W-:Y:S01]  /*21d0*/  IMAD.HI.U32 R3, R9, R3, RZ ;  /* 0x0000000309037227 */ /* 0x004fe200078e00ff */
[----:B------:R-:W-:-:S04]  /*21e0*/  ISETP.NE.AND P0, PT, R2, 0x1, PT ;  /* 0x000000010200780c */ /* 0x000fc80003f05270 */
[----:B---3--:R-:W-:-:S04]  /*21f0*/  SHF.R.U32.HI R3, RZ, R6, R3 ;  /* 0x00000006ff037219 */ /* 0x008fc80000011603 */
[----:B------:R-:W-:Y:S02]  /*2200*/  SEL R3, R9, R3, !P0 ;  /* 0x0000000309037207 */ /* 0x000fe40004000000 */
[----:B----4-:R-:W-:-:S04]  /*2210*/  ISETP.NE.AND P1, PT, R7, 0x1, PT ;  /* 0x000000010700780c */ /* 0x010fc80003f25270 */
[----:B------:R-:W-:-:S05]  /*2220*/  SEL R4, R10, R4, !P1 ;  /* 0x000000040a047207 */ /* 0x000fca0004800000 */
[----:B------:R-:W-:Y:S02]  /*2230*/  IMAD.IADD R5, R3, 0x1, -R4 ;  /* 0x0000000103057824 */ /* 0x000fe400078e0a04 */
[----:B------:R-:W-:Y:S02]  /*2240*/  IMAD.IADD R3, R4, 0x1, -R3 ;  /* 0x0000000104037824 */ /* 0x000fe400078e0a03 */
[----:B------:R-:W-:Y:S02]  /*2250*/  IMAD R10, R5, R7, R10 ;  /* 0x00000007050a7224 */ /* 0x000fe400078e020a */
[----:B------:R-:W-:-:S07]  /*2260*/  IMAD R9, R3, R2, R9 ;  /* 0x0000000203097224 */ /* 0x000fce00078e0209 */
.L_x_34:
[----:B------:R-:W-:Y:S01]  /*2270*/  VIADD R16, R16, 0x1 ;  /* 0x0000000110107836 */ /* 0x000fe20000000000 */
[----:B------:R-:W-:Y:S01]  /*2280*/  PLOP3.LUT P1, PT, PT, PT, PT, 0x80, 0x8 ;  /* 0x000000000008781c */ /* 0x000fe20003f2f070 */
[----:B------:R-:W-:Y:S02]  /*2290*/  IMAD.IADD R15, R10, 0x1, R95 ;  /* 0x000000010a0f7824 */ /* 0x000fe400078e025f */
[----:B------:R-:W-:Y:S01]  /*22a0*/  IMAD.IADD R14, R9, 0x1, R94 ;  /* 0x00000001090e7824 */ /* 0x000fe200078e025e */
[----:B------:R-:W-:-:S04]  /*22b0*/  ISETP.NE.AND P0, PT, R16, 0x2, PT ;  /* 0x000000021000780c */ /* 0x000fc80003f05270 */
[----:B------:R-:W-:Y:S02]  /*22c0*/  SEL R2, RZ, 0x1, P0 ;  /* 0x00000001ff027807 */ /* 0x000fe40000000000 */
[----:B------:R-:W-:Y:S02]  /*22d0*/  SEL R16, R16, RZ, P0 ;  /* 0x000000ff10107207 */ /* 0x000fe40000000000 */
[----:B------:R-:W-:Y:S01]  /*22e0*/  LOP3.LUT R13, R13, R2, RZ, 0x3c, !PT ;  /* 0x000000020d0d7212 */ /* 0x000fe200078e3cff */
[----:B------:R-:W-:Y:S06]  /*22f0*/  @P2 BRA `(.L_x_35) ;  /* 0xfffffff000982947 */ /* 0x000fec000383ffff */
[----:B------:R-:W-:Y:S01]  /*2300*/  UIADD3 UR4, UPT, UPT, UR4, 0x28, URZ ;  /* 0x0000002804047890 */ /* 0x000fe2000fffe0ff */
[----:B------:R-:W-:-:S03]  /*2310*/  SHF.L.U32 R2, R17, 0x1f, RZ ;  /* 0x0000001f11027819 */ /* 0x000fc600000006ff */
[----:B------:R-:W-:-:S09]  /*2320*/  ULEA UR5, UR6, UR4, 0x3 ;  /* 0x0000000406057291 */ /* 0x000fd2000f8e18ff */
[----:B------:R-:W1:Y:S02]  /*2330*/  SYNCS.PHASECHK.TRANS64.TRYWAIT P0, [UR5], R2 ;  /* 0x00000002ff0075a7 */ /* 0x000e640008001105 */
[----:B-1----:R-:W-:Y:S05]  /*2340*/  @!P0 BRA `(.L_x_36) ;  /* 0x0000006c00ac8947 */ /* 0x002fea0003800000 */
.L_x_131:
[----:B------:R-:W-:-:S04]  /*2350*/  UIADD3 UR6, UPT, UPT, UR6, 0x1, URZ ;  /* 0x0000000106067890 */ /* 0x000fc8000fffe0ff */
[----:B------:R-:W-:-:S04]  /*2360*/  UISETP.NE.AND UP0, UPT, UR6, 0x5, UPT ;  /* 0x000000050600788c */ /* 0x000fc8000bf05270 */
[----:B------:R-:W-:Y:S02]  /*2370*/  USEL UR7, URZ, 0x1, UP0 ;  /* 0x00000001ff077887 */ /* 0x000fe40008000000 */
[----:B------:R-:W-:-:S04]  /*2380*/  USEL UR6, UR6, URZ, UP0 ;  /* 0x000000ff06067287 */ /* 0x000fc80008000000 */
[----:B------:R-:W-:Y:S01]  /*2390*/  ULEA UR5, UR6, UR4, 0x3 ;  /* 0x0000000406057291 */ /* 0x000fe2000f8e18ff */
[----:B-1----:R-:W-:-:S04]  /*23a0*/  LOP3.LUT R2, R17, UR7, RZ, 0x3c, !PT ;  /* 0x0000000711027c12 */ /* 0x002fc8000f8e3cff */
[----:B------:R-:W-:-:S04]  /*23b0*/  SHF.L.U32 R3, R2, 0x1f, RZ ;  /* 0x0000001f02037819 */ /* 0x000fc800000006ff */
[----:B------:R-:W1:Y:S02]  /*23c0*/  SYNCS.PHASECHK.TRANS64.TRYWAIT P0, [UR5], R3 ;  /* 0x00000003ff0075a7 */ /* 0x000e640008001105 */
[----:B-1----:R-:W-:Y:S05]  /*23d0*/  @!P0 BRA `(.L_x_37) ;  /* 0x0000006c00a08947 */ /* 0x002fea0003800000 */
.L_x_133:
[----:B------:R-:W-:-:S04]  /*23e0*/  UIADD3 UR6, UPT, UPT, UR6, 0x1, URZ ;  /* 0x0000000106067890 */ /* 0x000fc8000fffe0ff */
[----:B------:R-:W-:-:S04]  /*23f0*/  UISETP.NE.AND UP0, UPT, UR6, 0x5, UPT ;  /* 0x000000050600788c */ /* 0x000fc8000bf05270 */
[----:B------:R-:W-:Y:S02]  /*2400*/  USEL UR7, URZ, 0x1, UP0 ;  /* 0x00000001ff077887 */ /* 0x000fe40008000000 */
[----:B------:R-:W-:-:S04]  /*2410*/  USEL UR6, UR6, URZ, UP0 ;  /* 0x000000ff06067287 */ /* 0x000fc80008000000 */
[----:B------:R-:W-:Y:S01]  /*2420*/  ULEA UR5, UR6, UR4, 0x3 ;  /* 0x0000000406057291 */ /* 0x000fe2000f8e18ff */
[----:B------:R-:W-:-:S04]  /*2430*/  LOP3.LUT R2, R2, UR7, RZ, 0x3c, !PT ;  /* 0x0000000702027c12 */ /* 0x000fc8000f8e3cff */
[----:B-1----:R-:W-:-:S04]  /*2440*/  SHF.L.U32 R3, R2, 0x1f, RZ ;  /* 0x0000001f02037819 */ /* 0x002fc800000006ff */
[----:B------:R-:W1:Y:S02]  /*2450*/  SYNCS.PHASECHK.TRANS64.TRYWAIT P0, [UR5], R3 ;  /* 0x00000003ff0075a7 */ /* 0x000e640008001105 */
[----:B-1----:R-:W-:Y:S05]  /*2460*/  @!P0 BRA `(.L_x_38) ;  /* 0x0000006c00948947 */ /* 0x002fea0003800000 */
.L_x_135:
        /* <DEDUP_REMOVED lines=9> */
.L_x_137:
[----:B------:R-:W-:-:S04]  /*2500*/  UIADD3 UR6, UPT, UPT, UR6, 0x1, URZ ;  /* 0x0000000106067890 */ /* 0x000fc8000fffe0ff */
[----:B------:R-:W-:-:S04]  /*2510*/  UISETP.NE.AND UP0, UPT, UR6, 0x5, UPT ;  /* 0x000000050600788c */ /* 0x000fc8000bf05270 */
[----:B------:R-:W-:Y:S02]  /*2520*/  USEL UR5, URZ, 0x1, UP0 ;  /* 0x00000001ff057887 */ /* 0x000fe40008000000 */
[----:B------:R-:W-:-:S04]  /*2530*/  USEL UR6, UR6, URZ, UP0 ;  /* 0x000000ff06067287 */ /* 0x000fc80008000000 */
[----:B------:R-:W-:Y:S01]  /*2540*/  ULEA UR6, UR6, UR4, 0x3 ;  /* 0x0000000406067291 */ /* 0x000fe2000f8e18ff */
[----:B------:R-:W-:-:S04]  /*2550*/  LOP3.LUT R2, R2, UR5, RZ, 0x3c, !PT ;  /* 0x0000000502027c12 */ /* 0x000fc8000f8e3cff */
[----:B------:R-:W-:Y:S01]  /*2560*/  SHF.L.U32 R2, R2, 0x1f, RZ ;  /* 0x0000001f02027819 */ /* 0x000fe200000006ff */
[----:B-1--4-:R-:W-:-:S07]  /*2570*/  IMAD.U32 R0, RZ, RZ, UR6 ;  /* 0x00000006ff007e24 */ /* 0x012fce000f8e00ff */
.L_x_40:
[----:B-1----:R1:W2:Y:S02]  /*2580*/  SYNCS.PHASECHK.TRANS64.TRYWAIT P0, [R0+URZ], R2 ;  /* 0x00000002000075a7 */ /* 0x0022a400080011ff */
[----:B--2---:R-:W-:Y:S05]  /*2590*/  @!P0 NANOSLEEP.SYNCS 0x989680 ;  /* 0x009896800000895d */ /* 0x004fea0003900000 */
[----:B------:R-:W2:Y:S02]  /*25a0*/  @!P0 SYNCS.PHASECHK.TRANS64 P0, [R0+URZ], R2 ;  /* 0x00000002000085a7 */ /* 0x000ea400080010ff */
[----:B--2---:R-:W-:Y:S05]  /*25b0*/  @P0 EXIT ;  /* 0x000000000000094d */ /* 0x004fea0003800000 */
[----:B------:R-:W-:Y:S05]  /*25c0*/  BRA `(.L_x_40) ;  /* 0xfffffffc00ec7947 */ /* 0x000fea000383ffff */
.L_x_17:
[----:B------:R-:W-:-:S04]  /*25d0*/  UISETP.NE.AND UP1, UPT, UR37, URZ, UPT ;  /* 0x000000ff2500728c */ /* 0x000fc8000bf25270 */
[----:B------:R-:W-:-:S09]  /*25e0*/  UISETP.NE.OR UP1, UPT, UR8, 0x1, UP1 ;  /* 0x000000010800788c */ /* 0x000fd20008f25670 */
[----:B------:R-:W-:Y:S05]  /*25f0*/  BRA.U UP1, `(.L_x_41) ;  /* 0x0000000501487547 */ /* 0x000fea000b800000 */
[----:B------:R-:W-:Y:S01]  /*2600*/  ISETP.NE.AND P2, PT, R2, RZ, PT ;  /* 0x000000ff0200720c */ /* 0x000fe20003f45270 */
[----:B------:R-:W-:Y:S01]  /*2610*/  IMAD.MOV.U32 R12, RZ, RZ, 0x1 ;  /* 0x00000001ff0c7424 */ /* 0x000fe200078e00ff */
[----:B------:R-:W-:Y:S02]  /*2620*/  CS2R R10, SRZ ;  /* 0x00000000000a7805 */ /* 0x000fe4000001ff00 */
[----:B------:R-:W-:Y:S01]  /*2630*/  CS2R R8, SRZ ;  /* 0x0000000000087805 */ /* 0x000fe2000001ff00 */
[----:B------:R-:W-:Y:S01]  /*2640*/  UMOV UR4, 0x400 ;  /* 0x0000040000047882 */ /* 0x000fe20000000000 */
[----:B------:R-:W-:Y:S01]  /*2650*/  UMOV UR6, URZ ;  /* 0x000000ff00067c82 */ /* 0x000fe20008000000 */
[----:B------:R-:W-:-:S12]  /*2660*/  ULEA UR37, UR37, UR4, 0x18 ;  /* 0x0000000425257291 */ /* 0x000fd8000f8ec0ff */
.L_x_45:
[----:B------:R-:W-:Y:S02]  /*2670*/  LEA R0, R8, UR37, 0x3 ;  /* 0x0000002508007c11 */ /* 0x000fe4000f8e18ff */
[----:B------:R-:W-:-:S03]  /*2680*/  SHF.L.U32 R4, R9, 0x1f, RZ ;  /* 0x0000001f09047819 */ /* 0x000fc600000006ff */
[----:B------:R-:W-:Y:S01]  /*2690*/  VIADD R5, R0, 0x110 ;  /* 0x0000011000057836 */ /* 0x000fe20000000000 */
[----:B------:R-:W1:Y:S02]  /*26a0*/  SYNCS.PHASECHK.TRANS64.TRYWAIT P0, [R0+URZ+0x100], R4 ;  /* 0x00010004000075a7 */ /* 0x000e6400080011ff */
[----:B-1----:R-:W-:Y:S05]  /*26b0*/  @!P0 BRA `(.L_x_42) ;  /* 0x0000006c00308947 */ /* 0x002fea0003800000 */
.L_x_138:
[----:B------:R-:W-:Y:S01]  /*26c0*/  ULEA UR5, UR6, UR37, 0x3 ;  /* 0x0000002506057291 */ /* 0x000fe2000f8e18ff */
[----:B-1----:R-:W-:Y:S01]  /*26d0*/  PRMT R0, RZ, 0x654, R5 ;  /* 0x00000654ff007816 */ /* 0x002fe20000000005 */
[----:B------:R-:W-:Y:S01]  /*26e0*/  @!P2 IMAD.MOV.U32 R4, RZ, RZ, 0x10 ;  /* 0x00000010ff04a424 */ /* 0x000fe200078e00ff */
[----:B------:R-:W-:Y:S01]  /*26f0*/  SHF.L.U32 R5, R12, 0x1f, RZ ;  /* 0x0000001f0c057819 */ /* 0x000fe200000006ff */
[----:B------:R-:W-:Y:S01]  /*2700*/  UIADD3 UR4, UPT, UPT, UR5, 0xa0, URZ ;  /* 0x000000a005047890 */ /* 0x000fe2000fffe0ff */
[----:B------:R1:W-:Y:S05]  /*2710*/  SYNCS.ARRIVE.TRANS64.RED.A1T0 RZ, [R0+URZ], RZ ;  /* 0x000000ff00ff79a7 */ /* 0x0003ea00081004ff */
[----:B------:R-:W-:Y:S01]  /*2720*/  IMAD.U32 R6, RZ, RZ, UR4 ;  /* 0x00000004ff067e24 */ /* 0x000fe2000f8e00ff */
[----:B------:R-:W2:Y:S04]  /*2730*/  SYNCS.PHASECHK.TRANS64.TRYWAIT P0, [UR5+0xb0], R5 ;  /* 0x0000b005ff0075a7 */ /* 0x000ea80008001105 */
[----:B------:R-:W-:Y:S01]  /*2740*/  PRMT R6, R2, 0x654, R6 ;  /* 0x0000065402067816 */ /* 0x000fe20000000006 */
[----:B-12---:R-:W-:Y:S06]  /*2750*/  @!P0 BRA `(.L_x_43) ;  /* 0x0000006c001c8947 */ /* 0x006fec0003800000 */
.L_x_140:
[----:B------:R-:W-:Y:S01]  /*2760*/  ULEA UR4, UR6, UR37, 0x4 ;  /* 0x0000002506047291 */ /* 0x000fe2000f8e20ff */
[----:B------:R-:W-:Y:S01]  /*2770*/  SEL R3, R6, R3, !P2 ;  /* 0x0000000306037207 */ /* 0x000fe20005000000 */
[----:B------:R-:W-:Y:S01]  /*2780*/  UIADD3 UR5, UPT, UPT, UR5, 0xa0, URZ ;  /* 0x000000a005057890 */ /* 0x000fe2000fffe0ff */
[----:B-1----:R-:W-:Y:S01]  /*2790*/  LEA R0, R11, UR37, 0x3 ;  /* 0x000000250b007c11 */ /* 0x002fe2000f8e18ff */
[----:B------:R-:W-:Y:S01]  /*27a0*/  UIADD3 UR4, UPT, UPT, UR4, 0x130, URZ ;  /* 0x0000013004047890 */ /* 0x000fe2000fffe0ff */
[----:B------:R1:W-:Y:S01]  /*27b0*/  @!P2 SYNCS.ARRIVE.TRANS64.RED RZ, [R3+URZ], R4 ;  /* 0x0000000403ffa9a7 */ /* 0x0003e200080004ff */
[----:B------:R-:W-:Y:S01]  /*27c0*/  UIADD3 UR6, UPT, UPT, UR6, 0x1, URZ ;  /* 0x0000000106067890 */ /* 0x000fe2000fffe0ff */
[----:B------:R-:W-:-:S03]  /*27d0*/  VIADD R8, R8, 0x1 ;  /* 0x0000000108087836 */ /* 0x000fc60000000000 */
[----:B------:R-:W-:Y:S02]  /*27e0*/  UISETP.NE.AND UP0, UPT, UR6, 0x2, UPT ;  /* 0x000000020600788c */ /* 0x000fe4000bf05270 */
[----:B------:R-:W-:Y:S01]  /*27f0*/  ISETP.NE.AND P0, PT, R8, 0x2, PT ;  /* 0x000000020800780c */ /* 0x000fe20003f05270 */
[----:B------:R-:W-:Y:S06]  /*2800*/  UGETNEXTWORKID.BROADCAST [UR4], [UR5] ;  /* 0x00000000040073ca */ /* 0x000fec0008000100 */
[----:B------:R-:W-:Y:S02]  /*2810*/  USEL UR4, URZ, 0x1, UP0 ;  /* 0x00000001ff047887 */ /* 0x000fe40008000000 */
[----:B------:R-:W-:-:S04]  /*2820*/  USEL UR6, UR6, URZ, UP0 ;  /* 0x000000ff06067287 */ /* 0x000fc80008000000 */
[----:B------:R-:W-:Y:S02]  /*2830*/  LOP3.LUT R12, R12, UR4, RZ, 0x3c, !PT ;  /* 0x000000040c0c7c12 */ /* 0x000fe4000f8e3cff */
[----:B-1----:R-:W-:-:S04]  /*2840*/  SHF.L.U32 R4, R10, 0x1f, RZ ;  /* 0x0000001f0a047819 */ /* 0x002fc800000006ff */
[----:B------:R-:W1:Y:S02]  /*2850*/  SYNCS.PHASECHK.TRANS64.TRYWAIT P1, [R0+URZ+0xa0], R4 ;  /* 0x0000a004000075a7 */ /* 0x000e6400080211ff */
[----:B-1----:R-:W-:Y:S05]  /*2860*/  @!P1 BRA `(.L_x_44) ;  /* 0x0000006800f09947 */ /* 0x002fea0003800000 */
.L_x_141:
[C---:B-1----:R-:W-:Y:S01]  /*2870*/  LEA R4, R11.reuse, UR37, 0x4 ;  /* 0x000000250b047c11 */ /* 0x042fe2000f8e20ff */
[----:B------:R-:W-:Y:S01]  /*2880*/  VIADD R0, R0, 0xb0 ;  /* 0x000000b000007836 */ /* 0x000fe20000000000 */
[----:B------:R-:W-:Y:S01]  /*2890*/  SEL R8, R8, RZ, P0 ;  /* 0x000000ff08087207 */ /* 0x000fe20000000000 */
[----:B------:R-:W-:-:S03]  /*28a0*/  VIADD R11, R11, 0x1 ;  /* 0x000000010b0b7836 */ /* 0x000fc60000000000 */
[----:B------:R-:W1:Y:S01]  /*28b0*/  LDS.128 R4, [R4+0x130] ;  /* 0x0001300004047984 */ /* 0x000e620000000c00 */
[----:B------:R-:W-:Y:S02]  /*28c0*/  PRMT R0, RZ, 0x654, R0 ;  /* 0x00000654ff007816 */ /* 0x000fe40000000000 */
[C---:B------:R-:W-:Y:S01]  /*28d0*/  ISETP.NE.AND P1, PT, R11.reuse, 0x2, PT ;  /* 0x000000020b00780c */ /* 0x040fe20003f25270 */
[----:B------:R-:W-:Y:S01]  /*28e0*/  @!PT LDS RZ, [RZ] ;  /* 0x00000000fffff984 */ /* 0x000fe20000000800 */
[----:B------:R-:W-:Y:S01]  /*28f0*/  @!PT LDS RZ, [RZ] ;  /* 0x00000000fffff984 */ /* 0x000fe20000000800 */
[----:B------:R-:W-:Y:S01]  /*2900*/  @!PT LDS RZ, [RZ] ;  /* 0x00000000fffff984 */ /* 0x000fe20000000800 */
[----:B------:R-:W-:Y:S01]  /*2910*/  @!PT LDS RZ, [RZ] ;  /* 0x00000000fffff984 */ /* 0x000fe20000000800 */
[----:B------:R2:W-:Y:S06]  /*2920*/  MEMBAR.ALL.CTA ;  /* 0x0000000000007992 */ /* 0x0005ec0000008000 */
[----:B--2---:R-:W2:Y:S01]  /*2930*/  FENCE.VIEW.ASYNC.S ;  /* 0x00000000000073c6 */ /* 0x004ea20000000000 */
[----:B------:R-:W-:Y:S01]  /*2940*/  SEL R11, R11, RZ, P1 ;  /* 0x000000ff0b0b7207 */ /* 0x000fe20000800000 */
[----:B--2---:R2:W-:Y:S01]  /*2950*/  SYNCS.ARRIVE.TRANS64.RED.A1T0 RZ, [R0+URZ], RZ ;  /* 0x000000ff00ff79a7 */ /* 0x0045e200081004ff */
[----:B-1----:R-:W-:-:S02]  /*2960*/  LOP3.LUT P3, RZ, R6, 0x1, RZ, 0xc0, !PT ;  /* 0x0000000106ff7812 */ /* 0x002fc4000786c0ff */
[----:B------:R-:W-:-:S04]  /*2970*/  SEL R4, RZ, 0x1, P1 ;  /* 0x00000001ff047807 */ /* 0x000fc80000800000 */
[----:B------:R-:W-:Y:S02]  /*2980*/  LOP3.LUT R10, R10, R4, RZ, 0x3c, !PT ;  /* 0x000000040a0a7212 */ /* 0x000fe400078e3cff */
[----:B--2---:R-:W-:-:S04]  /*2990*/  SEL R0, RZ, 0x1, P0 ;  /* 0x00000001ff007807 */ /* 0x004fc80000000000 */
[----:B------:R-:W-:Y:S01]  /*29a0*/  LOP3.LUT R9, R9, R0, RZ, 0x3c, !PT ;  /* 0x0000000009097212 */ /* 0x000fe200078e3cff */
[----:B------:R-:W-:Y:S06]  /*29b0*/  @P3 BRA `(.L_x_45) ;  /* 0xfffffffc002c3947 */ /* 0x000fec000383ffff */
[----:B------:R-:W-:Y:S01]  /*29c0*/  ULEA UR5, UR6, UR37, 0x3 ;  /* 0x0000002506057291 */ /* 0x000fe2000f8e18ff */
[----:B------:R-:W-:-:S08]  /*29d0*/  SHF.L.U32 R2, R12, 0x1f, RZ ;  /* 0x0000001f0c027819 */ /* 0x000fd000000006ff */
[----:B------:R-:W1:Y:S02]  /*29e0*/  SYNCS.PHASECHK.TRANS64 P0, [UR5+0xb0], R2 ;  /* 0x0000b002ff0075a7 */ /* 0x000e640008001005 */
[----:B-1----:R-:W-:Y:S05]  /*29f0*/  @P0 BRA `(.L_x_46) ;  /* 0x0000000000080947 */ /* 0x002fea0003800000 */
[----:B------:R-:W1:Y:S02]  /*2a00*/  SYNCS.PHASECHK.TRANS64.TRYWAIT P0, [UR5+0xb0], R2 ;  /* 0x0000b002ff0075a7 */ /* 0x000e640008001105 */
[----:B-1----:R-:W-:Y:S05]  /*2a10*/  @!P0 BRA `(.L_x_47) ;  /* 0x0000006800988947 */ /* 0x002fea0003800000 */
.L_x_46:
[----:B------:R-:W-:-:S04]  /*2a20*/  UIADD3 UR4, UPT, UPT, UR6, 0x1, URZ ;  /* 0x0000000106047890 */ /* 0x000fc8000fffe0ff */
[----:B------:R-:W-:-:S04]  /*2a30*/  UISETP.NE.AND UP0, UPT, UR4, 0x2, UPT ;  /* 0x000000020400788c */ /* 0x000fc8000bf05270 */
[----:B------:R-:W-:Y:S02]  /*2a40*/  USEL UR7, URZ, 0x1, UP0 ;  /* 0x00000001ff077887 */ /* 0x000fe40008000000 */
[----:B------:R-:W-:-:S04]  /*2a50*/  USEL UR4, UR4, URZ, UP0 ;  /* 0x000000ff04047287 */ /* 0x000fc80008000000 */
[----:B------:R-:W-:Y:S01]  /*2a60*/  ULEA UR4, UR4, UR37, 0x3 ;  /* 0x0000002504047291 */ /* 0x000fe2000f8e18ff */
[----:B-1----:R-:W-:-:S04]  /*2a70*/  LOP3.LUT R2, R12, UR7, RZ, 0x3c, !PT ;  /* 0x000000070c027c12 */ /* 0x002fc8000f8e3cff */
[----:B------:R-:W-:-:S04]  /*2a80*/  SHF.L.U32 R0, R2, 0x1f, RZ ;  /* 0x0000001f02007819 */ /* 0x000fc800000006ff */
[----:B------:R-:W1:Y:S02]  /*2a90*/  SYNCS.PHASECHK.TRANS64 P0, [UR4+0xb0], R0 ;  /* 0x0000b000ff0075a7 */ /* 0x000e640008001004 */
[----:B-1----:R-:W-:Y:S05]  /*2aa0*/  @P0 EXIT ;  /* 0x000000000000094d */ /* 0x002fea0003800000 */
[----:B------:R-:W-:Y:S02]  /*2ab0*/  SHF.L.U32 R2, R2, 0x1f, RZ ;  /* 0x0000001f02027819 */ /* 0x000fe400000006ff */
[----:B------:R-:W-:-:S07]  /*2ac0*/  MOV R0, UR4 ;  /* 0x0000000400007c02 */ /* 0x000fce0008000f00 */
.L_x_48:
[----:B-1----:R1:W2:Y:S02]  /*2ad0*/  SYNCS.PHASECHK.TRANS64.TRYWAIT P0, [R0+URZ+0xb0], R2 ;  /* 0x0000b002000075a7 */ /* 0x0022a400080011ff */
[----:B--2---:R-:W-:Y:S05]  /*2ae0*/  @!P0 NANOSLEEP.SYNCS 0x989680 ;  /* 0x009896800000895d */ /* 0x004fea0003900000 */
[----:B------:R-:W2:Y:S02]  /*2af0*/  @!P0 SYNCS.PHASECHK.TRANS64 P0, [R0+URZ+0xb0], R2 ;  /* 0x0000b002000085a7 */ /* 0x000ea400080010ff */
[----:B--2---:R-:W-:Y:S05]  /*2b00*/  @P0 EXIT ;  /* 0x000000000000094d */ /* 0x004fea0003800000 */
[----:B------:R-:W-:Y:S05]  /*2b10*/  BRA `(.L_x_48) ;  /* 0xfffffffc00ec7947 */ /* 0x000fea000383ffff */
.L_x_41:
[----:B------:R-:W-:-:S09]  /*2b20*/  UISETP.NE.AND UP1, UPT, UR8, URZ, UPT ;  /* 0x000000ff0800728c */ /* 0x000fd2000bf25270 */
[----:B------:R-:W-:Y:S05]  /*2b30*/  BRA.U UP1, `(.L_x_49) ;  /* 0x0000000d01cc7547 */ /* 0x000fea000b800000 */
[----:B------:R-:W-:Y:S01]  /*2b40*/  UMOV UR4, 0x40 ;  /* 0x0000004000047882 */ /* 0x000fe20000000000 */
[----:B------:R-:W-:Y:S01]  /*2b50*/  NOP ;  /* 0x0000000000007918 */ /* 0x000fe20000000000 */
[----:B------:R-:W-:Y:S01]  /*2b60*/  ULEA UR4, UR37, UR4, 0x18 ;  /* 0x0000000425047291 */ /* 0x000fe2000f8ec0ff */
[----:B------:R-:W-:Y:S02]  /*2b70*/  UMOV UR5, 0x400 ;  /* 0x0000040000057882 */ /* 0x000fe40000000000 */
[----:B------:R-:W-:-:S06]  /*2b80*/  ULEA UR37, UR37, UR5, 0x18 ;  /* 0x0000000525257291 */ /* 0x000fcc000f8ec0ff */
[----:B------:R-:W1:Y:S02]  /*2b90*/  LDS.U8 R0, [UR4+0x1c] ;  /* 0x00001c04ff007984 */ /* 0x000e640008000000 */
[----:B-1----:R-:W-:-:S13]  /*2ba0*/  ISETP.NE.AND P0, PT, R0, RZ, PT ;  /* 0x000000ff0000720c */ /* 0x002fda0003f05270 */
[----:B------:R-:W-:Y:S05]  /*2bb0*/  @P0 BRA `(.L_x_50) ;  /* 0x0000000000580947 */ /* 0x000fea0003800000 */
[----:B------:R-:W-:-:S13]  /*2bc0*/  ELECT P0, URZ, PT ;  /* 0x0000000000ff782f */ /* 0x000fda0003800000 */
[----:B------:R-:W-:Y:S05]  /*2bd0*/  @!P0 BRA `(.L_x_51) ;  /* 0x0000000000608947 */ /* 0x000fea0003800000 */
[----:B------:R-:W-:Y:S01]  /*2be0*/  UMOV UR5, 0x10 ;  /* 0x0000001000057882 */ /* 0x000fe20000000000 */
[----:B------:R-:W-:Y:S01]  /*2bf0*/  HFMA2 R0, -RZ, RZ, 0, 5.9604644775390625e-08 ;  /* 0x00000001ff007431 */ /* 0x000fe200000001ff */
[----:B------:R-:W-:-:S03]  /*2c00*/  MOV R2, 0xffff ;  /* 0x0000ffff00027802 */ /* 0x000fc60000000f00 */
[----:B------:R-:W-:Y:S04]  /*2c10*/  DEPBAR.LE SB1, 0x36 ;  /* 0x00009d800000791a */ /* 0x000fe80000000000 */
[----:B------:R-:W1:Y:S02]  /*2c20*/  UTCATOMSWS.FIND_AND_SET.ALIGN UP0, UR5, UR5 ;  /* 0x00000005000575e3 */ /* 0x000e640008000800 */
[----:B-1----:R-:W-:Y:S01]  /*2c30*/  MOV R3, UR5 ;  /* 0x0000000500037c02 */ /* 0x002fe20008000f00 */
[----:B------:R-:W-:Y:S06]  /*2c40*/  BRA.U UP0, `(.L_x_52) ;  /* 0x0000000100187547 */ /* 0x000fec000b800000 */
.L_x_53:
[----:B------:R-:W-:Y:S05]  /*2c50*/  NANOSLEEP 0x64 ;  /* 0x000000640000795d */ /* 0x000fea0003800000 */
[----:B------:R-:W-:-:S05]  /*2c60*/  UMOV UR5, 0x10 ;  /* 0x0000001000057882 */ /* 0x000fca0000000000 */
[----:B------:R-:W-:Y:S04]  /*2c70*/  DEPBAR.LE SB1, 0x36 ;  /* 0x00009d800000791a */ /* 0x000fe80000000000 */
[----:B------:R-:W1:Y:S02]  /*2c80*/  UTCATOMSWS.FIND_AND_SET.ALIGN UP0, UR5, UR5 ;  /* 0x00000005000575e3 */ /* 0x000e640008000800 */
[----:B-1----:R-:W-:Y:S01]  /*2c90*/  MOV R3, UR5 ;  /* 0x0000000500037c02 */ /* 0x002fe20008000f00 */
[----:B------:R-:W-:Y:S05]  /*2ca0*/  BRA.U !UP0, `(.L_x_53) ;  /* 0xfffffffd08e87547 */ /* 0x000fea000b83ffff */
.L_x_52:
[-C--:B------:R-:W-:Y:S02]  /*2cb0*/  SHF.L.U32 R2, R2, R3.reuse, RZ ;  /* 0x0000000302027219 */ /* 0x080fe400000006ff */
[----:B------:R-:W-:Y:S01]  /*2cc0*/  SHF.L.U32 R0, R0, R3, RZ ;  /* 0x0000000300007219 */ /* 0x000fe200000006ff */
[----:B------:R-:W-:Y:S02]  /*2cd0*/  IMAD.SHL.U32 R3, R3, 0x20, RZ ;  /* 0x0000002003037824 */ /* 0x000fe400078e00ff */
[----:B------:R1:W-:Y:S04]  /*2ce0*/  ATOMS.OR RZ, [UR4+0x14], R2 ;  /* 0x00001402ffff798c */ /* 0x0003e8000b000004 */
[----:B------:R1:W-:Y:S04]  /*2cf0*/  ATOMS.OR RZ, [UR4+0x18], R0 ;  /* 0x00001800ffff798c */ /* 0x0003e8000b000004 */
[----:B------:R1:W-:Y:S01]  /*2d00*/  STS [UR37+0x150], R3 ;  /* 0x00015003ff007988 */ /* 0x0003e20008000825 */
[----:B------:R-:W-:Y:S05]  /*2d10*/  BRA `(.L_x_51) ;  /* 0x0000000000107947 */ /* 0x000fea0003800000 */
.L_x_50:
[----:B------:R-:W-:Y:S02]  /*2d20*/  MOV R0, 0xffffffff ;  /* 0xffffffff00007802 */ /* 0x000fe40000000f00 */
[----:B------:R-:W-:-:S03]  /*2d30*/  MOV R2, 0x2d60 ;  /* 0x00002d6000027802 */ /* 0x000fc60000000f00 */
[----:B------:R1:W-:Y:S04]  /*2d40*/  STS [UR37+0x150], R0 ;  /* 0x00015000ff007988 */ /* 0x0003e80008000825 */
[----:B-1-3-5:R-:W-:Y:S05]  /*2d50*/  CALL.REL.NOINC `($__internal_1_$__cuda_sm10x_tcgen05_guardrail_trap_phase_invalid_during_alloc) ;  /* 0x0000006c00dc7944 */ /* 0x02afea0003c00000 */
.L_x_51:
[----:B------:R-:W-:Y:S05]  /*2d60*/  WARPSYNC.ALL ;  /* 0x0000000000007948 */ /* 0x000fea0003800000 */
[----:B------:R-:W2:Y:S01]  /*2d70*/  S2UR UR5, SR_CgaCtaId ;  /* 0x00000000000579c3 */ /* 0x000ea20000008800 */
[----:B------:R-:W-:Y:S01]  /*2d80*/  UMOV UR4, 0x400 ;  /* 0x0000040000047882 */ /* 0x000fe20000000000 */
[----:B------:R-:W-:-:S06]  /*2d90*/  NOP ;  /* 0x0000000000007918 */ /* 0x000fcc0000000000 */
[----:B------:R-:W-:Y:S06]  /*2da0*/  BAR.ARV 0x6, 0xa0 ;  /* 0x0182800000007b1d */ /* 0x000fec0000002000 */
[----:B------:R-:W4:Y:S01]  /*2db0*/  LDCU UR7, c[0x0][0x38c] ;  /* 0x00007180ff0777ac */ /* 0x000f220008000800 */
[----:B------:R-:W-:Y:S01]  /*2dc0*/  IMAD.MOV.U32 R11, RZ, RZ, 0x1 ;  /* 0x00000001ff0b7424 */ /* 0x000fe200078e00ff */
[----:B------:R-:W-:Y:S01]  /*2dd0*/  CS2R R8, SRZ ;  /* 0x0000000000087805 */ /* 0x000fe2000001ff00 */
[----:B------:R-:W-:Y:S01]  /*2de0*/  IMAD.MOV.U32 R10, RZ, RZ, RZ ;  /* 0x000000ffff0a7224 */ /* 0x000fe200078e00ff */
[----:B------:R-:W3:Y:S01]  /*2df0*/  LDCU UR6, c[0x0][0x38c] ;  /* 0x00007180ff0677ac */ /* 0x000ee20008000800 */
[----:B------:R-:W-:Y:S01]  /*2e00*/  UMOV UR15, URZ ;  /* 0x000000ff000f7c82 */ /* 0x000fe20008000000 */
[----:B------:R-:W-:Y:S01]  /*2e10*/  UMOV UR14, URZ ;  /* 0x000000ff000e7c82 */ /* 0x000fe20008000000 */
[----:B--2---:R-:W-:Y:S01]  /*2e20*/  ULEA UR5, UR5, UR4, 0x18 ;  /* 0x0000000405057291 */ /* 0x004fe2000f8ec0ff */
[----:B------:R-:W-:Y:S01]  /*2e30*/  UMOV UR24, 0x0 ;  /* 0x0000000000187882 */ /* 0x000fe20000000000 */
[----:B------:R-:W-:-:S02]  /*2e40*/  UMOV UR25, 0x4400410 ;  /* 0x0440041000197882 */ /* 0x000fc40000000000 */
[----:B------:R-:W-:Y:S02]  /*2e50*/  UIADD3 UR10, UPT, UPT, UR5, 0x6400, URZ ;  /* 0x00006400050a7890 */ /* 0x000fe4000fffe0ff */
[----:B------:R-:W-:Y:S02]  /*2e60*/  UIADD3 UR11, UPT, UPT, UR5, 0x10400, URZ ;  /* 0x00010400050b7890 */ /* 0x000fe4000fffe0ff */
[----:B----4-:R-:W-:Y:S01]  /*2e70*/  UIADD3 UR7, UPT, UPT, UR7, 0x7f, URZ ;  /* 0x0000007f07077890 */ /* 0x010fe2000fffe0ff */
[----:B-1----:R-:W1:Y:S01]  /*2e80*/  LDS R0, [UR5+0x150] ;  /* 0x00015005ff007984 */ /* 0x002e620008000800 */
[----:B------:R-:W-:Y:S02]  /*2e90*/  USHF.R.U32.HI UR10, URZ, 0x4, UR10 ;  /* 0x00000004ff0a7899 */ /* 0x000fe4000801160a */
[----:B------:R-:W-:Y:S02]  /*2ea0*/  USHF.R.S32.HI UR4, URZ, 0x1f, UR7 ;  /* 0x0000001fff047899 */ /* 0x000fe40008011407 */
[----:B------:R-:W-:-:S02]  /*2eb0*/  USHF.R.U32.HI UR11, URZ, 0x4, UR11 ;  /* 0x00000004ff0b7899 */ /* 0x000fc4000801160b */
[----:B------:R-:W-:Y:S02]  /*2ec0*/  ULEA.HI UR4, UR4, UR7, URZ, 0x7 ;  /* 0x0000000704047291 */ /* 0x000fe4000f8f38ff */
[----:B------:R-:W-:Y:S02]  /*2ed0*/  ULOP3.LUT UR10, UR10, 0x3fff, URZ, 0xc0, !UPT ;  /* 0x00003fff0a0a7892 */ /* 0x000fe4000f8ec0ff */
[----:B------:R-:W-:Y:S02]  /*2ee0*/  USHF.R.S32.HI UR4, URZ, 0x7, UR4 ;  /* 0x00000007ff047899 */ /* 0x000fe40008011404 */
[----:B------:R-:W-:Y:S02]  /*2ef0*/  ULOP3.LUT UR11, UR11, 0x3fff, URZ, 0xc0, !UPT ;  /* 0x00003fff0b0b7892 */ /* 0x000fe4000f8ec0ff */
[----:B------:R-:W-:Y:S01]  /*2f00*/  UISETP.LT.AND UP0, UPT, UR4, 0x1, UPT ;  /* 0x000000010400788c */ /* 0x000fe2000bf01270 */
[----:B------:R-:W-:Y:S01]  /*2f10*/  UMOV UR22, 0x0 ;  /* 0x0000000000167882 */ /* 0x000fe20000000000 */
[----:B------:R-:W-:-:S02]  /*2f20*/  UMOV UR23, 0x4400410 ;  /* 0x0440041000177882 */ /* 0x000fc40000000000 */
[----:B------:R-:W-:Y:S02]  /*2f30*/  USEL UR9, UR4, 0x1, !UP0 ;  /* 0x0000000104097887 */ /* 0x000fe4000c000000 */
[----:B------:R-:W-:Y:S02]  /*2f40*/  ULOP3.LUT UR10, UR10, 0x10000, URZ, 0xfc, !UPT ;  /* 0x000100000a0a7892 */ /* 0x000fe4000f8efcff */
[----:B------:R-:W-:Y:S02]  /*2f50*/  ULOP3.LUT UR11, UR11, 0x10000, URZ, 0xfc, !UPT ;  /* 0x000100000b0b7892 */ /* 0x000fe4000f8efcff */
[----:B------:R-:W-:Y:S02]  /*2f60*/  UIADD3 UR9, UPT, UPT, -UR9, URZ, URZ ;  /* 0x000000ff09097290 */ /* 0x000fe4000fffe1ff */
[----:B---3--:R-:W-:Y:S01]  /*2f70*/  UISETP.GE.AND UP3, UPT, UR6, 0x1, UPT ;  /* 0x000000010600788c */ /* 0x008fe2000bf66270 */
[----:B------:R-:W-:Y:S01]  /*2f80*/  UMOV UR20, 0x0 ;  /* 0x0000000000147882 */ /* 0x000fe20000000000 */
[----:B------:R-:W-:Y:S01]  /*2f90*/  UMOV UR21, 0x4400410 ;  /* 0x0440041000157882 */ /* 0x000fe20000000000 */
[----:B------:R-:W-:Y:S01]  /*2fa0*/  UMOV UR18, 0x0 ;  /* 0x0000000000127882 */ /* 0x000fe20000000000 */
[----:B------:R-:W-:Y:S01]  /*2fb0*/  UMOV UR19, 0x4400410 ;  /* 0x0440041000137882 */ /* 0x000fe20000000000 */
[----:B-1----:R-:W-:-:S15]  /*2fc0*/  R2UR UR16, R0 ;  /* 0x00000000001072ca */ /* 0x002fde00000e0000 */
.L_x_60:
[----:B------:R-:W-:Y:S02]  /*2fd0*/  LEA R0, R10, UR5, 0x3 ;  /* 0x000000050a007c11 */ /* 0x000fe4000f8e18ff */
[----:B------:R-:W-:Y:S02]  /*2fe0*/  SHF.L.U32 R2, R9, 0x1f, RZ ;  /* 0x0000001f09027819 */ /* 0x000fe400000006ff */
[----:B------:R-:W-:Y:S01]  /*2ff0*/  PLOP3.LUT P0, PT, PT, PT, UP3, 0x80, 0x8 ;  /* 0x000000000008781c */ /* 0x000fe20003f0f038 */
[----:B------:R-:W-:Y:S01]  /*3000*/  VIADD R3, R0, 0xb0 ;  /* 0x000000b000037836 */ /* 0x000fe20000000000 */
[----:B-1----:R-:W1:Y:S02]  /*3010*/  SYNCS.PHASECHK.TRANS64.TRYWAIT P1, [R0+URZ+0xa0], R2 ;  /* 0x0000a002000075a7 */ /* 0x002e6400080211ff */
[----:B-1-3--:R-:W-:Y:S09]  /*3020*/  @!P1 BRA `(.L_x_54) ;  /* 0x00000064002c9947 */ /* 0x00aff20003800000 */
.L_x_143:
[----:B------:R-:W-:Y:S01]  /*3030*/  LEA R4, R10, UR5, 0x4 ;  /* 0x000000050a047c11 */ /* 0x000fe2000f8e20ff */
[----:B------:R-:W-:Y:S01]  /*3040*/  @UP3 ULEA UR6, UR14, UR5, 0x3 ;  /* 0x000000050e063291 */ /* 0x000fe2000f8e18ff */
[----:B------:R-:W-:Y:S01]  /*3050*/  PLOP3.LUT P2, PT, PT, PT, PT, 0x80, 0x8 ;  /* 0x000000000008781c */ /* 0x000fe20003f4f070 */
[----:B------:R-:W-:Y:S01]  /*3060*/  ULEA UR7, UR15, UR5, 0x3 ;  /* 0x000000050f077291 */ /* 0x000fe2000f8e18ff */
[----:B------:R-:W-:Y:S02]  /*3070*/  PRMT R3, RZ, 0x654, R3 ;  /* 0x00000654ff037816 */ /* 0x000fe40000000003 */
[----:B------:R-:W2:Y:S01]  /*3080*/  LDS.128 R4, [R4+0x130] ;  /* 0x0001300004047984 */ /* 0x000ea20000000c00 */
[----:B-1----:R-:W-:Y:S02]  /*3090*/  @P0 SHF.L.U32 R2, R8, 0x1f, RZ ;  /* 0x0000001f08020819 */ /* 0x002fe400000006ff */
[----:B------:R-:W-:Y:S01]  /*30a0*/  SHF.L.U32 R0, R11, 0x1f, RZ ;  /* 0x0000001f0b007819 */ /* 0x000fe200000006ff */
[----:B------:R-:W-:Y:S01]  /*30b0*/  @!PT LDS RZ, [RZ] ;  /* 0x00000000fffff984 */ /* 0x000fe20000000800 */
[----:B------:R-:W-:Y:S01]  /*30c0*/  @!PT LDS RZ, [RZ] ;  /* 0x00000000fffff984 */ /* 0x000fe20000000800 */
[----:B------:R-:W-:Y:S01]  /*30d0*/  @!PT LDS RZ, [RZ] ;  /* 0x00000000fffff984 */ /* 0x000fe20000000800 */
[----:B------:R-:W-:Y:S01]  /*30e0*/  @!PT LDS RZ, [RZ] ;  /* 0x00000000fffff984 */ /* 0x000fe20000000800 */
[----:B------:R1:W-:Y:S06]  /*30f0*/  MEMBAR.ALL.CTA ;  /* 0x0000000000007992 */ /* 0x0003ec0000008000 */
[----:B-1----:R-:W1:Y:S02]  /*3100*/  FENCE.VIEW.ASYNC.S ;  /* 0x00000000000073c6 */ /* 0x002e640000000000 */
[----:B-1----:R1:W-:Y:S01]  /*3110*/  SYNCS.ARRIVE.TRANS64.RED.A1T0 RZ, [R3+URZ], RZ ;  /* 0x000000ff03ff79a7 */ /* 0x0023e200081004ff */
[----:B------:R1:W3:Y:S01]  /*3120*/  @P0 SYNCS.PHASECHK.TRANS64.TRYWAIT P2, [UR6], R2 ;  /* 0x00000002ff0005a7 */ /* 0x0002e20008041106 */
[----:B------:R-:W-:Y:S01]  /*3130*/  ULEA.HI UR6, UR15, UR15, URZ, 0x1 ;  /* 0x0000000f0f067291 */ /* 0x000fe2000f8f08ff */
[----:B--2---:R-:W-:-:S03]  /*3140*/  LOP3.LUT P1, RZ, R6, 0x1, RZ, 0xc0, !PT ;  /* 0x0000000106ff7812 */ /* 0x004fc6000782c0ff */
[----:B------:R-:W-:Y:S02]  /*3150*/  USHF.L.U32 UR8, UR6, 0x7, URZ ;  /* 0x0000000706087899 */ /* 0x000fe400080006ff */
[----:B------:R-:W-:Y:S02]  /*3160*/  ULOP3.LUT UR6, UR6, 0xffe, URZ, 0xc0, !UPT ;  /* 0x00000ffe06067892 */ /* 0x000fe4000f8ec0ff */
[----:B------:R-:W-:Y:S02]  /*3170*/  ULOP3.LUT UR8, UR8, 0xffffff00, URZ, 0xc0, !UPT ;  /* 0xffffff0008087892 */ /* 0x000fe4000f8ec0ff */
[----:B------:R-:W-:Y:S02]  /*3180*/  UIADD3 UR6, UPT, UPT, -UR6, UR15, URZ ;  /* 0x0000000f06067290 */ /* 0x000fe4000fffe1ff */
[----:B------:R-:W-:Y:S01]  /*3190*/  UIADD3 UR8, UPT, UPT, UR16, UR8, URZ ;  /* 0x0000000810087290 */ /* 0x000fe2000fffe0ff */
[----:B------:R-:W2:Y:S03]  /*31a0*/  SYNCS.PHASECHK.TRANS64.TRYWAIT P0, [UR7+0xe0], R0 ;  /* 0x0000e000ff0075a7 */ /* 0x000ea60008001107 */
[----:B------:R-:W-:Y:S01]  /*31b0*/  ULEA UR8, UR6, UR8, 0x14 ;  /* 0x0000000806087291 */ /* 0x000fe2000f8ea0ff */
[----:B-123--:R-:W-:Y:S11]  /*31c0*/  @!P0 BRA `(.L_x_55) ;  /* 0x0000006000d88947 */ /* 0x00eff60003800000 */
.L_x_145:
[----:B------:R-:W-:Y:S01]  /*31d0*/  IADD3 R10, PT, PT, R10, 0x1, RZ ;  /* 0x000000010a0a7810 */ /* 0x000fe20007ffe0ff */
[----:B------:R-:W-:Y:S06]  /*31e0*/  BRA.U !UP3, `(.L_x_56) ;  /* 0x000000010bc07547 */ /* 0x000fec000b800000 */
[----:B------:R-:W-:Y:S01]  /*31f0*/  UPLOP3.LUT UP4, UPT, UPT, UPT, UPT, 0x40, 0x4 ;  /* 0x000000000004789c */ /* 0x000fe20003f8e870 */
[----:B------:R-:W-:Y:S01]  /*3200*/  UMOV UR13, UR9 ;  /* 0x00000009000d7c82 */ /* 0x000fe20008000000 */
[----:B------:R-:W-:Y:S01]  /*3210*/  UMOV UR12, UR4 ;  /* 0x00000004000c7c82 */ /* 0x000fe20008000000 */
[----:B------:R-:W-:-:S08]  /*3220*/  UMOV UR17, UR14 ;  /* 0x0000000e00117c82 */ /* 0x000fd00008000000 */
.L_x_59:
[----:B------:R-:W-:Y:S02]  /*3230*/  UIADD3 UR13, UPT, UPT, UR13, 0x1, URZ ;  /* 0x000000010d0d7890 */ /* 0x000fe4000fffe0ff */
[----:B--2---:R-:W-:Y:S02]  /*3240*/  ULEA UR6, UR17, UR5, 0x3 ;  /* 0x0000000511067291 */ /* 0x004fe4000f8e18ff */
[----:B------:R-:W-:Y:S01]  /*3250*/  UISETP.NE.AND UP0, UPT, UR13, URZ, UPT ;  /* 0x000000ff0d00728c */ /* 0x000fe2000bf05270 */
[----:B---3--:R-:W-:Y:S10]  /*3260*/  @P2 BRA `(.L_x_57) ;  /* 0x00000000000c2947 */ /* 0x008ff40003800000 */
[----:B-1----:R-:W-:Y:S04]  /*3270*/  SHF.L.U32 R2, R8, 0x1f, RZ ;  /* 0x0000001f08027819 */ /* 0x002fe800000006ff */
[----:B------:R-:W1:Y:S02]  /*3280*/  SYNCS.PHASECHK.TRANS64.TRYWAIT P0, [UR6], R2 ;  /* 0x00000002ff0075a7 */ /* 0x000e640008001106 */
[----:B-1----:R-:W-:Y:S05]  /*3290*/  @!P0 BRA `(.L_x_58) ;  /* 0x0000006000bc8947 */ /* 0x002fea0003800000 */
.L_x_57:
[----:B------:R-:W-:Y:S01]  /*32a0*/  UISETP.NE.AND UP1, UPT, UR12, 0x1, UPT ;  /* 0x000000010c00788c */ /* 0x000fe2000bf25270 */
[----:B------:R-:W-:Y:S01]  /*32b0*/  PLOP3.LUT P2, PT, PT, PT, PT, 0x80, 0x8 ;  /* 0x000000000008781c */ /* 0x000fe20003f4f070 */
[----:B------:R-:W-:Y:S02]  /*32c0*/  UIADD3 UR14, UPT, UPT, UR17, 0x1, URZ ;  /* 0x00000001110e7890 */ /* 0x000fe4000fffe0ff */
[----:B------:R-:W-:Y:S02]  /*32d0*/  ULEA UR28, UR17, UR11, 0xb ;  /* 0x0000000b111c7291 */ /* 0x000fe4000f8e58ff */
[----:B------:R-:W-:Y:S01]  /*32e0*/  UISETP.NE.AND UP2, UPT, UR14, 0x5, UPT ;  /* 0x000000050e00788c */ /* 0x000fe2000bf45270 */
[----:B------:R-:W-:Y:S01]  /*32f0*/  PLOP3.LUT P0, PT, PT, PT, UP1, 0x80, 0x8 ;  /* 0x000000000008781c */ /* 0x000fe20003f0f018 */
[----:B------:R-:W-:Y:S02]  /*3300*/  UIADD3 UR40, UPT, UPT, UR28, 0x2, URZ ;  /* 0x000000021c287890 */ /* 0x000fe4000fffe0ff */
[----:B------:R-:W-:Y:S02]  /*3310*/  USEL UR27, URZ, 0x1, UP2 ;  /* 0x00000001ff1b7887 */ /* 0x000fe40009000000 */
[----:B------:R-:W-:Y:S02]  /*3320*/  USEL UR14, UR14, URZ, UP2 ;  /* 0x000000ff0e0e7287 */ /* 0x000fe40009000000 */
[----:B------:R-:W-:Y:S02]  /*3330*/  UIADD3 UR36, UPT, UPT, UR28, 0x4, URZ ;  /* 0x000000041c247890 */ /* 0x000fe4000fffe0ff */
[----:B------:R-:W-:Y:S01]  /*3340*/  @UP1 ULEA UR26, UR14, UR5, 0x3 ;  /* 0x000000050e1a1291 */ /* 0x000fe2000f8e18ff */
[----:B------:R-:W-:Y:S01]  /*3350*/  LOP3.LUT R8, R8, UR27, RZ, 0x3c, !PT ;  /* 0x0000001b08087c12 */ /* 0x000fe2000f8e3cff */
[----:B------:R-:W-:Y:S02]  /*3360*/  UIADD3 UR32, UPT, UPT, UR28, 0x6, URZ ;  /* 0x000000061c207890 */ /* 0x000fe4000fffe0ff */
[----:B------:R-:W-:Y:S01]  /*3370*/  UIADD3 UR6, UPT, UPT, UR6, 0x28, URZ ;  /* 0x0000002806067890 */ /* 0x000fe2000fffe0ff */
[----:B-1----:R-:W-:Y:S01]  /*3380*/  @P0 SHF.L.U32 R0, R8, 0x1f, RZ ;  /* 0x0000001f08000819 */ /* 0x002fe200000006ff */
[----:B------:R-:W-:Y:S01]  /*3390*/  UIADD3 UR12, UPT, UPT, UR12, -0x1, URZ ;  /* 0xffffffff0c0c7890 */ /* 0x000fe2000fffe0ff */
[----:B------:R-:W-:Y:S02]  /*33a0*/  UMOV UR29, 0x40004040 ;  /* 0x40004040001d7882 */ /* 0x000fe40000000000 */
[----:B------:R2:W3:Y:S01]  /*33b0*/  @P0 SYNCS.PHASECHK.TRANS64.TRYWAIT P2, [UR26], R0 ;  /* 0x00000000ff0005a7 */ /* 0x0004e2000804111a */
[----:B------:R-:W-:Y:S01]  /*33c0*/  ULEA UR26, UR17, UR10, 0x9 ;  /* 0x0000000a111a7291 */ /* 0x000fe2000f8e48ff */
[----:B------:R-:W-:Y:S01]  /*33d0*/  UMOV UR27, 0x40004040 ;  /* 0x40004040001b7882 */ /* 0x000fe20000000000 */
[----:B------:R-:W-:Y:S02]  /*33e0*/  UMOV UR41, 0x40004040 ;  /* 0x4000404000297882 */ /* 0x000fe40000000000 */
[----:B------:R-:W-:Y:S02]  /*33f0*/  UIADD3 UR38, UPT, UPT, UR26, 0x2, URZ ;  /* 0x000000021a267890 */ /* 0x000fe4000fffe0ff */
[----:B------:R-:W-:Y:S02]  /*3400*/  UIADD3 UR34, UPT, UPT, UR26, 0x4, URZ ;  /* 0x000000041a227890 */ /* 0x000fe4000fffe0ff */
[----:B------:R-:W-:Y:S01]  /*3410*/  UIADD3 UR30, UPT, UPT, UR26, 0x6, URZ ;  /* 0x000000061a1e7890 */ /* 0x000fe2000fffe0ff */
[----:B------:R2:W-:Y:S01]  /*3420*/  UTCQMMA gdesc[UR26], gdesc[UR28], tmem[UR8], tmem[UR24], idesc[UR25], UP4 ;  /* 0x00ff181c1a0075ea */ /* 0x0005e2000a000308 */
[----:B------:R-:W-:Y:S01]  /*3430*/  UPLOP3.LUT UP4, UPT, UPT, UPT, UPT, 0x80, 0x8 ;  /* 0x000000000008789c */ /* 0x000fe20003f8f070 */
[----:B------:R-:W-:Y:S01]  /*3440*/  UMOV UR39, 0x40004040 ;  /* 0x4000404000277882 */ /* 0x000fe20000000000 */
[----:B------:R-:W-:Y:S01]  /*3450*/  UMOV UR37, 0x40004040 ;  /* 0x4000404000257882 */ /* 0x000fe20000000000 */
[----:B------:R2:W-:Y:S01]  /*3460*/  UTCQMMA gdesc[UR38], gdesc[UR40], tmem[UR8], tmem[UR22], idesc[UR23], UPT ;  /* 0x00ff1628260075ea */ /* 0x0005e2000b800308 */
[----:B------:R-:W-:Y:S01]  /*3470*/  UMOV UR35, 0x40004040 ;  /* 0x4000404000237882 */ /* 0x000fe20000000000 */
[----:B------:R-:W-:Y:S01]  /*3480*/  UMOV UR33, 0x40004040 ;  /* 0x4000404000217882 */ /* 0x000fe20000000000 */
[----:B------:R-:W-:Y:S01]  /*3490*/  UMOV UR31, 0x40004040 ;  /* 0x40004040001f7882 */ /* 0x000fe20000000000 */
[----:B------:R2:W-:Y:S01]  /*34a0*/  UTCQMMA gdesc[UR34], gdesc[UR36], tmem[UR8], tmem[UR20], idesc[UR21], UPT ;  /* 0x00ff1424220075ea */ /* 0x0005e2000b800308 */
[----:B------:R2:W-:Y:S01]  /*34b0*/  UTCQMMA gdesc[UR30], gdesc[UR32], tmem[UR8], tmem[UR18], idesc[UR19], UPT ;  /* 0x00ff12201e0075ea */ /* 0x0005e2000b800308 */
[----:B------:R2:W-:Y:S01]  /*34c0*/  UTCBAR [UR6], URZ ;  /* 0x000000ff060073e9 */ /* 0x0005e200080000ff */
[----:B------:R-:W-:Y:S01]  /*34d0*/  UMOV UR17, UR14 ;  /* 0x0000000e00117c82 */ /* 0x000fe20008000000 */
[----:B------:R-:W-:Y:S05]  /*34e0*/  BRA.U UP0, `(.L_x_59) ;  /* 0xfffffffd00507547 */ /* 0x000fea000b83ffff */
.L_x_56:
[----:B------:R-:W-:Y:S01]  /*34f0*/  UIADD3 UR15, UPT, UPT, UR15, 0x1, URZ ;  /* 0x000000010f0f7890 */ /* 0x000fe2000fffe0ff */
[C---:B------:R-:W-:Y:S01]  /*3500*/  ISETP.NE.AND P0, PT, R10.reuse, 0x2, PT ;  /* 0x000000020a00780c */ /* 0x040fe20003f05270 */
[----:B------:R-:W-:Y:S02]  /*3510*/  UIADD3 UR7, UPT, UPT, UR7, 0xc0, URZ ;  /* 0x000000c007077890 */ /* 0x000fe4000fffe0ff */
[----:B------:R-:W-:Y:S01]  /*3520*/  UISETP.NE.AND UP0, UPT, UR15, 0x4, UPT ;  /* 0x000000040f00788c */ /* 0x000fe2000bf05270 */
[----:B-12---:R-:W-:Y:S02]  /*3530*/  SEL R0, RZ, 0x1, P0 ;  /* 0x00000001ff007807 */ /* 0x006fe40000000000 */
[----:B------:R-:W-:Y:S01]  /*3540*/  SEL R10, R10, RZ, P0 ;  /* 0x000000ff0a0a7207 */ /* 0x000fe20000000000 */
[----:B------:R-:W-:Y:S01]  /*3550*/  USEL UR6, URZ, 0x1, UP0 ;  /* 0x00000001ff067887 */ /* 0x000fe20008000000 */
[----:B------:R-:W-:Y:S01]  /*3560*/  LOP3.LUT R9, R9, R0, RZ, 0x3c, !PT ;  /* 0x0000000009097212 */ /* 0x000fe200078e3cff */
[----:B------:R-:W-:Y:S01]  /*3570*/  USEL UR15, UR15, URZ, UP0 ;  /* 0x000000ff0f0f7287 */ /* 0x000fe20008000000 */
[----:B------:R1:W-:Y:S03]  /*3580*/  UTCBAR [UR7], URZ ;  /* 0x000000ff070073e9 */ /* 0x0003e600080000ff */
[----:B------:R-:W-:Y:S01]  /*3590*/  LOP3.LUT R11, R11, UR6, RZ, 0x3c, !PT ;  /* 0x000000060b0b7c12 */ /* 0x000fe2000f8e3cff */
[----:B------:R-:W-:Y:S07]  /*35a0*/  @P1 BRA `(.L_x_60) ;  /* 0xfffffff800881947 */ /* 0x000fee000383ffff */
[----:B------:R-:W2:Y:S01]  /*35b0*/  S2UR UR4, SR_CgaCtaId ;  /* 0x00000000000479c3 */ /* 0x000ea20000008800 */
[----:B------:R-:W-:Y:S01]  /*35c0*/  ELECT P0, URZ, PT ;  /* 0x0000000000ff782f */ /* 0x000fe20003800000 */
[----:B------:R-:W-:Y:S01]  /*35d0*/  IMAD.MOV.U32 R0, RZ, RZ, 0x1 ;  /* 0x00000001ff007424 */ /* 0x000fe200078e00ff */
[----:B------:R-:W-:Y:S01]  /*35e0*/  UIADD3 UR5, UPT, UPT, UR5, 0xe0, URZ ;  /* 0x000000e005057890 */ /* 0x000fe2000fffe0ff */
[----:B------:R-:W-:Y:S01]  /*35f0*/  SHF.L.U32 R2, R11, 0x1f, RZ ;  /* 0x0000001f0b027819 */ /* 0x000fe200000006ff */
[----:B------:R-:W-:-:S03]  /*3600*/  UMOV UR6, 0x40 ;  /* 0x0000004000067882 */ /* 0x000fc60000000000 */
[----:B------:R-:W-:Y:S01]  /*3610*/  UVIRTCOUNT.DEALLOC.SMPOOL 0x80 ;  /* 0x000000800000784c */ /* 0x000fe20000000000 */
[----:B--2---:R-:W-:Y:S02]  /*3620*/  ULEA UR4, UR4, UR6, 0x18 ;  /* 0x0000000604047291 */ /* 0x004fe4000f8ec0ff */
[----:B------:R-:W-:-:S07]  /*3630*/  ULEA UR6, UR15, UR5, 0x3 ;  /* 0x000000050f067291 */ /* 0x000fce000f8e18ff */
[----:B------:R2:W-:Y:S02]  /*3640*/  @P0 STS.U8 [UR4+0x1c], R0 ;  /* 0x00001c00ff000988 */ /* 0x0005e40008000004 */
[----:B------:R-:W4:Y:S02]  /*3650*/  SYNCS.PHASECHK.TRANS64.TRYWAIT P0, [UR6], R2 ;  /* 0x00000002ff0075a7 */ /* 0x000f240008001106 */
[----:B--2-4-:R-:W-:Y:S05]  /*3660*/  @!P0 BRA `(.L_x_61) ;  /* 0x0000005c00e08947 */ /* 0x014fea0003800000 */
.L_x_148:
[----:B-1----:R-:W-:-:S04]  /*3670*/  UIADD3 UR7, UPT, UPT, UR15, 0x1, URZ ;  /* 0x000000010f077890 */ /* 0x002fc8000fffe0ff */
[----:B------:R-:W-:-:S04]  /*3680*/  UISETP.NE.AND UP0, UPT, UR7, 0x4, UPT ;  /* 0x000000040700788c */ /* 0x000fc8000bf05270 */
[----:B------:R-:W-:Y:S02]  /*3690*/  USEL UR8, URZ, 0x1, UP0 ;  /* 0x00000001ff087887 */ /* 0x000fe40008000000 */
[----:B------:R-:W-:-:S04]  /*36a0*/  USEL UR7, UR7, URZ, UP0 ;  /* 0x000000ff07077287 */ /* 0x000fc80008000000 */
[----:B------:R-:W-:Y:S01]  /*36b0*/  ULEA UR6, UR7, UR5, 0x3 ;  /* 0x0000000507067291 */ /* 0x000fe2000f8e18ff */
[----:B--2---:R-:W-:-:S04]  /*36c0*/  LOP3.LUT R2, R11, UR8, RZ, 0x3c, !PT ;  /* 0x000000080b027c12 */ /* 0x004fc8000f8e3cff */
[----:B------:R-:W-:-:S04]  /*36d0*/  SHF.L.U32 R3, R2, 0x1f, RZ ;  /* 0x0000001f02037819 */ /* 0x000fc800000006ff */
[----:B------:R-:W1:Y:S02]  /*36e0*/  SYNCS.PHASECHK.TRANS64.TRYWAIT P0, [UR6], R3 ;  /* 0x00000003ff0075a7 */ /* 0x000e640008001106 */
[----:B-1----:R-:W-:Y:S05]  /*36f0*/  @!P0 BRA `(.L_x_62) ;  /* 0x0000005c00d48947 */ /* 0x002fea0003800000 */
.L_x_150:
        /* <DEDUP_REMOVED lines=9> */
.L_x_152:
[----:B------:R-:W-:-:S04]  /*3790*/  UIADD3 UR7, UPT, UPT, UR7, 0x1, URZ ;  /* 0x0000000107077890 */ /* 0x000fc8000fffe0ff */
[----:B------:R-:W-:-:S04]  /*37a0*/  UISETP.NE.AND UP0, UPT, UR7, 0x4, UPT ;  /* 0x000000040700788c */ /* 0x000fc8000bf05270 */
[----:B------:R-:W-:Y:S02]  /*37b0*/  USEL UR6, URZ, 0x1, UP0 ;  /* 0x00000001ff067887 */ /* 0x000fe40008000000 */
[----:B------:R-:W-:-:S04]  /*37c0*/  USEL UR7, UR7, URZ, UP0 ;  /* 0x000000ff07077287 */ /* 0x000fc80008000000 */
[----:B------:R-:W-:Y:S01]  /*37d0*/  ULEA UR7, UR7, UR5, 0x3 ;  /* 0x0000000507077291 */ /* 0x000fe2000f8e18ff */
[----:B------:R-:W-:-:S04]  /*37e0*/  LOP3.LUT R2, R2, UR6, RZ, 0x3c, !PT ;  /* 0x0000000602027c12 */ /* 0x000fc8000f8e3cff */
[----:B------:R-:W-:-:S04]  /*37f0*/  SHF.L.U32 R2, R2, 0x1f, RZ ;  /* 0x0000001f02027819 */ /* 0x000fc800000006ff */
[----:B------:R-:W2:Y:S02]  /*3800*/  SYNCS.PHASECHK.TRANS64.TRYWAIT P0, [UR7], R2 ;  /* 0x00000002ff0075a7 */ /* 0x000ea40008001107 */
[----:B--2---:R-:W-:Y:S05]  /*3810*/  @!P0 BRA `(.L_x_64) ;  /* 0x0000005c00bc8947 */ /* 0x004fea0003800000 */
.L_x_154:
[----:B------:R-:W-:Y:S01]  /*3820*/  NOP ;  /* 0x0000000000007918 */ /* 0x000fe20000000000 */
[----:B-1----:R-:W1:Y:S01]  /*3830*/  LDS R0, [UR4+0x14] ;  /* 0x00001404ff007984 */ /* 0x002e620008000800 */
[----:B------:R-:W-:Y:S01]  /*3840*/  ULOP3.LUT UR6, UR16, 0xffff, URZ, 0xc0, !UPT ;  /* 0x0000ffff10067892 */ /* 0x000fe2000f8ec0ff */
[----:B------:R-:W-:Y:S01]  /*3850*/  UMOV UR8, 0xffff ;  /* 0x0000ffff00087882 */ /* 0x000fe20000000000 */
[----:B------:R-:W-:Y:S02]  /*3860*/  UMOV UR5, 0x1 ;  /* 0x0000000100057882 */ /* 0x000fe40000000000 */
[----:B------:R-:W-:-:S04]  /*3870*/  USHF.R.U32.HI UR6, URZ, 0x5, UR6 ;  /* 0x00000005ff067899 */ /* 0x000fc80008011606 */
[----:B------:R-:W-:Y:S02]  /*3880*/  USHF.L.U32 UR8, UR8, UR6, URZ ;  /* 0x0000000608087299 */ /* 0x000fe400080006ff */
[----:B------:R-:W-:-:S04]  /*3890*/  USHF.L.U32 UR5, UR5, UR6, URZ ;  /* 0x0000000605057299 */ /* 0x000fc800080006ff */
[----:B-1----:R-:W-:-:S04]  /*38a0*/  LOP3.LUT R0, R0, UR8, RZ, 0xc0, !PT ;  /* 0x0000000800007c12 */ /* 0x002fc8000f8ec0ff */
[----:B------:R-:W-:-:S13]  /*38b0*/  ISETP.NE.AND P0, PT, R0, UR8, PT ;  /* 0x0000000800007c0c */ /* 0x000fda000bf05270 */
[----:B------:R-:W-:Y:S05]  /*38c0*/  @P0 BRA `(.L_x_65) ;  /* 0x0000000000580947 */ /* 0x000fea0003800000 */
[----:B------:R-:W1:Y:S02]  /*38d0*/  LDS R0, [UR4+0x18] ;  /* 0x00001804ff007984 */ /* 0x000e640008000800 */
[----:B-1----:R-:W-:-:S04]  /*38e0*/  LOP3.LUT R0, R0, UR5, RZ, 0xc0, !PT ;  /* 0x0000000500007c12 */ /* 0x002fc8000f8ec0ff */
[----:B------:R-:W-:-:S13]  /*38f0*/  ISETP.NE.AND P0, PT, R0, UR5, PT ;  /* 0x0000000500007c0c */ /* 0x000fda000bf05270 */
[----:B------:R-:W-:Y:S05]  /*3900*/  @P0 BRA `(.L_x_66) ;  /* 0x00000000003c0947 */ /* 0x000fea0003800000 */
[----:B------:R-:W1:Y:S01]  /*3910*/  S2R R2, SR_LANEID ;  /* 0x0000000000027919 */ /* 0x000e620000000000 */
[----:B------:R-:W-:Y:S01]  /*3920*/  ULOP3.LUT UR8, URZ, UR8, URZ, 0x33, !UPT ;  /* 0x00000008ff087292 */ /* 0x000fe2000f8e33ff */
[----:B------:R-:W-:Y:S02]  /*3930*/  VOTEU.ANY UR7, UPT, PT ;  /* 0x0000000000077886 */ /* 0x000fe400038e0100 */
[----:B------:R-:W-:-:S03]  /*3940*/  UFLO.U32 UR7, UR7 ;  /* 0x00000007000772bd */ /* 0x000fc600080e0000 */
[----:B------:R-:W-:-:S04]  /*3950*/  IMAD.U32 R0, RZ, RZ, UR8 ;  /* 0x00000008ff007e24 */ /* 0x000fc8000f8e00ff */
[----:B------:R2:W4:Y:S02]  /*3960*/  REDUX UR6, R0 ;  /* 0x00000000000673c4 */ /* 0x0005240000000000 */
[----:B------:R1:W-:Y:S02]  /*3970*/  UTCATOMSWS.AND URZ, UR8 ;  /* 0x0000000800ff79e3 */ /* 0x0003e40008000000 */
[----:B-1----:R-:W-:Y:S02]  /*3980*/  ISETP.EQ.U32.AND P0, PT, R2, UR7, PT ;  /* 0x0000000702007c0c */ /* 0x002fe4000bf02070 */
[----:B--2---:R-:W-:Y:S02]  /*3990*/  LOP3.LUT R0, RZ, UR5, RZ, 0x33, !PT ;  /* 0x00000005ff007c12 */ /* 0x004fe4000f8e33ff */
[----:B----4-:R-:W-:Y:S02]  /*39a0*/  MOV R2, UR6 ;  /* 0x0000000600027c02 */ /* 0x010fe40008000f00 */
[----:B------:R-:W1:Y:S07]  /*39b0*/  REDUX UR5, R0 ;  /* 0x00000000000573c4 */ /* 0x000e6e0000000000 */
[----:B------:R2:W-:Y:S01]  /*39c0*/  @P0 ATOMS.AND RZ, [UR4+0x14], R2 ;  /* 0x00001402ffff098c */ /* 0x0005e2000a800004 */
[----:B-1----:R-:W-:-:S05]  /*39d0*/  IMAD.U32 R0, RZ, RZ, UR5 ;  /* 0x00000005ff007e24 */ /* 0x002fca000f8e00ff */
[----:B------:R2:W-:Y:S01]  /*39e0*/  @P0 ATOMS.AND RZ, [UR4+0x18], R0 ;  /* 0x00001800ffff098c */ /* 0x0005e2000a800004 */
[----:B------:R-:W-:Y:S05]  /*39f0*/  BRA `(.L_x_67) ;  /* 0x0000000000147947 */ /* 0x000fea0003800000 */
.L_x_66:
[----:B------:R-:W-:Y:S02]  /*3a00*/  MOV R2, 0x3a20 ;  /* 0x00003a2000027802 */ /* 0x000fe40000000f00 */
[----:B---3-5:R-:W-:Y:S05]  /*3a10*/  CALL.REL.NOINC `($__internal_0_$__cuda_sm10x_tcgen05_guardrail_trap_col_being_dealloced_not_returned_by_alloc) ;  /* 0x0000006000a07944 */ /* 0x028fea0003c00000 */
[----:B------:R-:W-:Y:S05]  /*3a20*/  BRA `(.L_x_67) ;  /* 0x0000000000087947 */ /* 0x000fea0003800000 */
.L_x_65:
[----:B------:R-:W-:Y:S02]  /*3a30*/  MOV R2, 0x3a50 ;  /* 0x00003a5000027802 */ /* 0x000fe40000000f00 */
[----:B---3-5:R-:W-:Y:S05]  /*3a40*/  CALL.REL.NOINC `($__internal_2_$__cuda_sm10x_tcgen05_guardrail_trap_unallocated_columns_being_dealloced) ;  /* 0x0000006000ac7944 */ /* 0x028fea0003c00000 */
.L_x_67:
[----:B------:R-:W-:Y:S01]  /*3a50*/  NOP ;  /* 0x0000000000007918 */ /* 0x000fe20000000000 */
[----:B------:R-:W-:Y:S05]  /*3a60*/  EXIT ;  /* 0x000000000000794d */ /* 0x000fea0003800000 */
.L_x_49:
[----:B------:R-:W-:-:S09]  /*3a70*/  UISETP.NE.OR UP2, UPT, UR8, 0x3, !UP2 ;  /* 0x000000030800788c */ /* 0x000fd2000d745670 */
[----:B------:R-:W-:Y:S05]  /*3a80*/  BRA.U UP2, `(.L_x_68) ;  /* 0x0000001102087547 */ /* 0x000fea000b800000 */
[----:B------:R-:W1:Y:S01]  /*3a90*/  LDC R0, c[0x0][0xb30] ;  /* 0x0002cc00ff007b82 */ /* 0x000e620000000800 */
[----:B------:R-:W2:Y:S01]  /*3aa0*/  LDCU.64 UR8, c[0x0][0x888] ;  /* 0x00011100ff0877ac */ /* 0x000ea20008000a00 */
[----:B------:R-:W-:Y:S02]  /*3ab0*/  HFMA2 R27, -RZ, RZ, 0, 0 ;  /* 0x00000000ff1b7431 */ /* 0x000fe400000001ff */
[----:B------:R-:W-:Y:S01]  /*3ac0*/  IMAD.MOV.U32 R29, RZ, RZ, 0x1 ;  /* 0x00000001ff1d7424 */ /* 0x000fe200078e00ff */
[----:B------:R-:W-:Y:S01]  /*3ad0*/  MOV R25, 0x1000 ;  /* 0x0000100000197802 */ /* 0x000fe20000000f00 */
[----:B------:R-:W4:Y:S01]  /*3ae0*/  LDCU.64 UR4, c[0x0][0x890] ;  /* 0x00011200ff0477ac */ /* 0x000f220008000a00 */
[----:B------:R-:W-:Y:S01]  /*3af0*/  IMAD.MOV.U32 R28, RZ, RZ, RZ ;  /* 0x000000ffff1c7224 */ /* 0x000fe200078e00ff */
[----:B------:R-:W3:Y:S01]  /*3b00*/  LDC R24, c[0x0][0x370] ;  /* 0x0000dc00ff187b82 */ /* 0x000ee20000000800 */
[----:B------:R-:W-:Y:S01]  /*3b10*/  UMOV UR7, 0x400 ;  /* 0x0000040000077882 */ /* 0x000fe20000000000 */
[----:B------:R-:W-:-:S02]  /*3b20*/  UPLOP3.LUT UP1, UPT, UPT, UPT, UPT, 0x40, 0x4 ;  /* 0x000000000004789c */ /* 0x000fc40003f2e870 */
[----:B------:R-:W-:-:S04]  /*3b30*/  ULEA UR7, UR37, UR7, 0x18 ;  /* 0x0000000725077291 */ /* 0x000fc8000f8ec0ff */
[----:B------:R-:W3:Y:S01]  /*3b40*/  LDC R3, c[0x0][0xb0c] ;  /* 0x0002c300ff037b82 */ /* 0x000ee20000000800 */
[----:B------:R-:W-:Y:S02]  /*3b50*/  UIADD3 UR13, UPT, UPT, UR7, 0x68, URZ ;  /* 0x00000068070d7890 */ /* 0x000fe4000fffe0ff */
[----:B--2---:R-:W-:Y:S02]  /*3b60*/  UISETP.NE.U32.AND UP2, UPT, UR8, URZ, UPT ;  /* 0x000000ff0800728c */ /* 0x004fe4000bf45070 */
[----:B------:R-:W-:Y:S02]  /*3b70*/  UIADD3 UR33, UPT, UPT, UR7, 0x50, URZ ;  /* 0x0000005007217890 */ /* 0x000fe4000fffe0ff */
[----:B----4-:R-:W-:Y:S01]  /*3b80*/  UISETP.NE.U32.AND UP3, UPT, UR4, URZ, UPT ;  /* 0x000000ff0400728c */ /* 0x010fe2000bf65070 */
[----:B------:R-:W2:Y:S01]  /*3b90*/  LDC R18, c[0x0][0xb20] ;  /* 0x0002c800ff127b82 */ /* 0x000ea20000000800 */
[----:B-1----:R-:W-:Y:S01]  /*3ba0*/  ISETP.NE.AND P1, PT, R0, 0x1, PT ;  /* 0x000000010000780c */ /* 0x002fe20003f25270 */
[----:B------:R-:W-:-:S02]  /*3bb0*/  UISETP.NE.AND.EX UP2, UPT, UR9, URZ, UPT, UP2 ;  /* 0x000000ff0900728c */ /* 0x000fc4000bf45320 */
[----:B------:R-:W-:Y:S02]  /*3bc0*/  UIADD3 UR25, UPT, UPT, UR7, 0x58, URZ ;  /* 0x0000005807197890 */ /* 0x000fe4000fffe0ff */
[----:B------:R-:W-:Y:S02]  /*3bd0*/  UIADD3 UR17, UPT, UPT, UR7, 0x60, URZ ;  /* 0x0000006007117890 */ /* 0x000fe4000fffe0ff */
[----:B------:R-:W1:Y:S01]  /*3be0*/  LDC.64 R30, c[0x0][0x348] ;  /* 0x0000d200ff1e7b82 */ /* 0x000e620000000a00 */
[----:B------:R-:W-:Y:S02]  /*3bf0*/  UPRMT UR13, UR37, 0x654, UR13 ;  /* 0x00000654250d7896 */ /* 0x000fe4000800000d */
[----:B------:R-:W-:-:S05]  /*3c00*/  UISETP.NE.AND.EX UP3, UPT, UR5, URZ, UPT, UP3 ;  /* 0x000000ff0500728c */ /* 0x000fca000bf65330 */
[----:B------:R-:W4:Y:S08]  /*3c10*/  LDC.64 R16, c[0x0][0xb10] ;  /* 0x0002c400ff107b82 */ /* 0x000f300000000a00 */
[----:B------:R-:W1:Y:S08]  /*3c20*/  LDC.64 R6, c[0x0][0xb18] ;  /* 0x0002c600ff067b82 */ /* 0x000e700000000a00 */
[----:B------:R-:W1:Y:S08]  /*3c30*/  LDC.64 R4, c[0x0][0xb28] ;  /* 0x0002ca00ff047b82 */ /* 0x000e700000000a00 */
[----:B--23--:R-:W1:Y:S02]  /*3c40*/  LDC R19, c[0x0][0x374] ;  /* 0x0000dd00ff137b82 */ /* 0x00ce640000000800 */
.L_x_79:
[C---:B------:R-:W-:Y:S02]  /*3c50*/  LEA R0, R28.reuse, UR7, 0x3 ;  /* 0x000000071c007c11 */ /* 0x040fe4000f8e18ff */
[----:B------:R-:W-:Y:S02]  /*3c60*/  SHF.L.U32 R2, R27, 0x1f, RZ ;  /* 0x0000001f1b027819 */ /* 0x000fe400000006ff */
[----:B------:R-:W-:Y:S02]  /*3c70*/  LEA R20, R28, UR7, 0x4 ;  /* 0x000000071c147c11 */ /* 0x000fe4000f8e20ff */
[----:B--2---:R-:W2:Y:S02]  /*3c80*/  SYNCS.PHASECHK.TRANS64.TRYWAIT P0, [R0+URZ+0xa0], R2 ;  /* 0x0000a002000075a7 */ /* 0x004ea400080011ff */
[----:B--2---:R-:W-:Y:S05]  /*3c90*/  @!P0 BRA `(.L_x_69) ;  /* 0x0000005800b48947 */ /* 0x004fea0003800000 */
.L_x_155:
[----:B------:R-:W-:Y:S01]  /*3ca0*/  ISETP.GE.AND P0, PT, R40, 0x1, PT ;  /* 0x000000012800780c */ /* 0x000fe20003f06270 */
[----:B------:R-:W3:Y:S01]  /*3cb0*/  LDS.128 R20, [R20+0x130] ;  /* 0x0001300014147984 */ /* 0x000ee20000000c00 */
[----:B--2---:R-:W-:Y:S01]  /*3cc0*/  VIADD R0, R0, 0xb0 ;  /* 0x000000b000007836 */ /* 0x004fe20000000000 */
[----:B------:R-:W-:Y:S01]  /*3cd0*/  @!PT LDS RZ, [RZ] ;  /* 0x00000000fffff984 */ /* 0x000fe20000000800 */
[----:B------:R-:W-:Y:S01]  /*3ce0*/  @!PT LDS RZ, [RZ] ;  /* 0x00000000fffff984 */ /* 0x000fe20000000800 */
[----:B------:R-:W-:Y:S01]  /*3cf0*/  @!PT LDS RZ, [RZ] ;  /* 0x00000000fffff984 */ /* 0x000fe20000000800 */
[----:B------:R-:W-:Y:S01]  /*3d00*/  @!PT LDS RZ, [RZ] ;  /* 0x00000000fffff984 */ /* 0x000fe20000000800 */
[----:B------:R2:W-:Y:S06]  /*3d10*/  MEMBAR.ALL.CTA ;  /* 0x0000000000007992 */ /* 0x0005ec0000008000 */
[----:B--2---:R-:W2:Y:S01]  /*3d20*/  FENCE.VIEW.ASYNC.S ;  /* 0x00000000000073c6 */ /* 0x004ea20000000000 */
[----:B------:R-:W-:Y:S04]  /*3d30*/  PRMT R0, RZ, 0x654, R0 ;  /* 0x00000654ff007816 */ /* 0x000fe80000000000 */
[----:B--2---:R2:W-:Y:S01]  /*3d40*/  SYNCS.ARRIVE.TRANS64.RED.A1T0 RZ, [R0+URZ], RZ ;  /* 0x000000ff00ff79a7 */ /* 0x0045e200081004ff */
[----:B---3--:R-:W-:Y:S11]  /*3d50*/  LOP3.LUT P3, RZ, R22, 0x1, RZ, 0xc0, !PT ;  /* 0x0000000116ff7812 */ /* 0x008ff6000786c0ff */
[----:B------:R-:W-:Y:S02]  /*3d60*/  @!UPT UIADD3 URZ, UPT, UPT, URZ, URZ, URZ ;  /* 0x000000fffffff290 */ /* 0x000fe4000fffe0ff */
[----:B------:R-:W-:Y:S02]  /*3d70*/  @P3 MOV R11, R20 ;  /* 0x00000014000b3202 */ /* 0x000fe40000000f00 */
[----:B------:R-:W-:Y:S01]  /*3d80*/  @P3 LOP3.LUT R10, R21, 0xffff, RZ, 0xc0, !PT ;  /* 0x0000ffff150a3812 */ /* 0x000fe200078ec0ff */
[----:B--2---:R-:W-:Y:S06]  /*3d90*/  @!P0 BRA `(.L_x_70) ;  /* 0x0000000000a48947 */ /* 0x004fec0003800000 */
[-C--:B-1----:R-:W-:Y:S01]  /*3da0*/  IMAD.HI.U32 R0, R19, R7.reuse, RZ ;  /* 0x0000000713007227 */ /* 0x082fe200078e00ff */
[----:B------:R-:W-:Y:S02]  /*3db0*/  ISETP.NE.AND P0, PT, R6, 0x1, PT ;  /* 0x000000010600780c */ /* 0x000fe40003f05270 */
[----:B------:R-:W-:Y:S01]  /*3dc0*/  ISETP.NE.AND P2, PT, R40, 0x1, PT ;  /* 0x000000012800780c */ /* 0x000fe20003f45270 */
[----:B----4-:R-:W-:Y:S01]  /*3dd0*/  IMAD.HI.U32 R9, R24, R16, RZ ;  /* 0x0000001018097227 */ /* 0x010fe200078e00ff */
[----:B------:R-:W-:Y:S02]  /*3de0*/  SHF.R.U32.HI R0, RZ, R18, R0 ;  /* 0x00000012ff007219 */ /* 0x000fe40000011600 */
[----:B------:R-:W-:Y:S01]  /*3df0*/  ISETP.NE.AND P4, PT, R3, 0x1, PT ;  /* 0x000000010300780c */ /* 0x000fe20003f85270 */
[----:B------:R-:W-:Y:S01]  /*3e00*/  IMAD.HI.U32 R13, R10, R7, RZ ;  /* 0x000000070a0d7227 */ /* 0x000fe200078e00ff */
[----:B------:R-:W-:Y:S02]  /*3e10*/  SHF.R.U32.HI R9, RZ, R17, R9 ;  /* 0x00000011ff097219 */ /* 0x000fe40000011609 */
[----:B------:R-:W-:Y:S01]  /*3e20*/  SEL R0, R19, R0, !P0 ;  /* 0x0000000013007207 */ /* 0x000fe20004000000 */
[----:B------:R-:W-:Y:S01]  /*3e30*/  IMAD.HI.U32 R12, R11, R16, RZ ;  /* 0x000000100b0c7227 */ /* 0x000fe200078e00ff */
[----:B------:R-:W-:Y:S03]  /*3e40*/  SEL R9, R24, R9, !P4 ;  /* 0x0000000918097207 */ /* 0x000fe60006000000 */
[-C--:B------:R-:W-:Y:S01]  /*3e50*/  IMAD.HI.U32 R8, R0, R4.reuse, RZ ;  /* 0x0000000400087227 */ /* 0x080fe200078e00ff */
[----:B------:R-:W-:Y:S03]  /*3e60*/  SHF.R.U32.HI R12, RZ, R17, R12 ;  /* 0x00000011ff0c7219 */ /* 0x000fe6000001160c */
[----:B------:R-:W-:Y:S01]  /*3e70*/  IMAD.HI.U32 R2, R9, R4, RZ ;  /* 0x0000000409027227 */ /* 0x000fe200078e00ff */
[-C--:B------:R-:W-:Y:S02]  /*3e80*/  @P2 SHF.R.U32.HI R0, RZ, R5.reuse, R8 ;  /* 0x00000005ff002219 */ /* 0x080fe40000011608 */
[----:B------:R-:W-:Y:S02]  /*3e90*/  SHF.R.U32.HI R8, RZ, R18, R13 ;  /* 0x00000012ff087219 */ /* 0x000fe4000001160d */
[----:B------:R-:W-:Y:S01]  /*3ea0*/  @P2 SHF.R.U32.HI R9, RZ, R5, R2 ;  /* 0x00000005ff092219 */ /* 0x000fe20000011602 */
[----:B------:R-:W-:Y:S01]  /*3eb0*/  IMAD R0, R40, R0, RZ ;  /* 0x0000000028007224 */ /* 0x000fe200078e02ff */
[----:B------:R-:W-:Y:S02]  /*3ec0*/  SEL R8, R10, R8, !P0 ;  /* 0x000000080a087207 */ /* 0x000fe40004000000 */
[----:B------:R-:W-:Y:S01]  /*3ed0*/  SEL R2, R11, R12, !P4 ;  /* 0x0000000c0b027207 */ /* 0x000fe20006000000 */
[----:B------:R-:W-:Y:S01]  /*3ee0*/  IMAD R12, R40, R9, RZ ;  /* 0x00000009280c7224 */ /* 0x000fe200078e02ff */
[C---:B------:R-:W-:Y:S01]  /*3ef0*/  ISETP.GE.AND P0, PT, R8.reuse, R0, PT ;  /* 0x000000000800720c */ /* 0x040fe20003f06270 */
[----:B------:R-:W-:Y:S03]  /*3f00*/  IMAD.HI.U32 R0, R8, R4, RZ ;  /* 0x0000000408007227 */ /* 0x000fe600078e00ff */
[----:B------:R-:W-:Y:S02]  /*3f10*/  ISETP.GE.OR P0, PT, R2, R12, P0 ;  /* 0x0000000c0200720c */ /* 0x000fe40000706670 */
[-C--:B------:R-:W-:Y:S04]  /*3f20*/  SHF.R.U32.HI R0, RZ, R5.reuse, R0 ;  /* 0x00000005ff007219 */ /* 0x080fe80000011600 */
[----:B------:R-:W-:Y:S05]  /*3f30*/  SEL R13, R8, R0, !P2 ;  /* 0x00000000080d7207 */ /* 0x000fea0005000000 */
[----:B------:R-:W-:Y:S02]  /*3f40*/  IMAD.MOV R12, RZ, RZ, -R13 ;  /* 0x000000ffff0c7224 */ /* 0x000fe400078e0a0d */
[----:B------:R-:W-:Y:S04]  /*3f50*/  @!P0 IMAD.HI.U32 R0, R2, R4, RZ ;  /* 0x0000000402008227 */ /* 0x000fe800078e00ff */
[----:B------:R-:W-:Y:S01]  /*3f60*/  IMAD R12, R40, R12, R8 ;  /* 0x0000000c280c7224 */ /* 0x000fe200078e0208 */
[----:B------:R-:W-:Y:S04]  /*3f70*/  @!P0 SHF.R.U32.HI R0, RZ, R5, R0 ;  /* 0x00000005ff008219 */ /* 0x000fe80000011600 */
[----:B------:R-:W-:Y:S04]  /*3f80*/  @!P0 SEL R0, R2, R0, !P2 ;  /* 0x0000000002008207 */ /* 0x000fe80005000000 */
[----:B------:R-:W-:Y:S01]  /*3f90*/  @!P0 IADD3 R13, PT, PT, R13, -R0, RZ ;  /* 0x800000000d0d8210 */ /* 0x000fe20007ffe0ff */
[----:B------:R-:W-:Y:S01]  /*3fa0*/  @!P0 IMAD R0, R9, R12, R0 ;  /* 0x0000000c09008224 */ /* 0x000fe200078e0200 */
[----:B------:R-:W-:Y:S01]  /*3fb0*/  IADD3 R9, PT, PT, -R8, RZ, RZ ;  /* 0x000000ff08097210 */ /* 0x000fe20007ffe1ff */
[--C-:B------:R-:W-:Y:S02]  /*3fc0*/  IMAD.MOV R12, RZ, RZ, -R2.reuse ;  /* 0x000000ffff0c7224 */ /* 0x100fe400078e0a02 */
[----:B------:R-:W-:Y:S02]  /*3fd0*/  @!P0 IMAD R8, R13, R40, R2 ;  /* 0x000000280d088224 */ /* 0x000fe400078e0202 */
[----:B------:R-:W-:Y:S02]  /*3fe0*/  @!P0 IMAD.MOV.U32 R2, RZ, RZ, R0 ;  /* 0x000000ffff028224 */ /* 0x000fe400078e0000 */
[----:B------:R-:W-:Y:S02]  /*3ff0*/  IMAD R11, R3, R12, R11 ;  /* 0x0000000c030b7224 */ /* 0x000fe400078e020b */
[----:B------:R-:W-:Y:S02]  /*4000*/  IMAD R10, R6, R9, R10 ;  /* 0x00000009060a7224 */ /* 0x000fe400078e020a */
[----:B------:R-:W-:Y:S02]  /*4010*/  IMAD R11, R2, R3, R11 ;  /* 0x00000003020b7224 */ /* 0x000fe400078e020b */
[----:B------:R-:W-:Y:S02]  /*4020*/  IMAD R10, R8, R6, R10 ;  /* 0x00000006080a7224 */ /* 0x000fe400078e020a */
.L_x_70:
[----:B------:R-:W-:Y:S05]  /*4030*/  BRA.U UP1, `(.L_x_71) ;  /* 0x0000000101107547 */ /* 0x000fea000b800000 */
[----:B------:R-:W-:Y:S04]  /*4040*/  MOV R2, UR6 ;  /* 0x0000000600027c02 */ /* 0x000fe80008000f00 */
[----:B------:R-:W-:Y:S04]  /*4050*/  SHF.L.U32 R2, R2, 0x1f, RZ ;  /* 0x0000001f02027819 */ /* 0x000fe800000006ff */
[----:B------:R-:W2:Y:S02]  /*4060*/  SYNCS.PHASECHK.TRANS64.TRYWAIT P0, [UR7+0x98], R2 ;  /* 0x00009802ff0075a7 */ /* 0x000ea40008001107 */
[----:B--2---:R-:W-:Y:S05]  /*4070*/  @!P0 BRA `(.L_x_72) ;  /* 0x0000005400d08947 */ /* 0x004fea0003800000 */
.L_x_71:
[----:B------:R-:W-:Y:S02]  /*4080*/  R2UR UR35, R15 ;  /* 0x000000000f2372ca */ /* 0x000fe400000e0000 */
[----:B------:R-:W-:Y:S02]  /*4090*/  R2UR UR34, R14 ;  /* 0x000000000e2272ca */ /* 0x000fe400000e0000 */
[----:B------:R-:W-:Y:S02]  /*40a0*/  ISETP.NE.U32.AND P2, PT, RZ, UR4, PT ;  /* 0x00000004ff007c0c */ /* 0x000fe4000bf45070 */
[----:B------:R-:W-:Y:S02]  /*40b0*/  SHF.L.U32 R14, R29, 0x1f, RZ ;  /* 0x0000001f1d0e7819 */ /* 0x000fe400000006ff */
[----:B------:R-:W-:Y:S05]  /*40c0*/  ISETP.NE.AND.EX P2, PT, RZ, UR5, PT, P2 ;  /* 0x00000005ff007c0c */ /* 0x000fea000bf45320 */
[----:B------:R-:W-:Y:S02]  /*40d0*/  USHF.L.U32 UR35, UR35, 0x6, URZ ;  /* 0x0000000623237899 */ /* 0x000fe400080006ff */
[----:B------:R-:W-:Y:S01]  /*40e0*/  USHF.L.U32 UR34, UR34, 0x8, URZ ;  /* 0x0000000822227899 */ /* 0x000fe200080006ff */
[----:B------:R-:W-:Y:S11]  /*40f0*/  BRA.U !UP3, `(.L_x_73) ;  /* 0x000000010b347547 */ /* 0x000ff6000b800000 */
[----:B------:R-:W-:Y:S01]  /*4100*/  UPLOP3.LUT UP0, UPT, UPT, UPT, UP2, 0x80, 0x8 ;  /* 0x000000000008789c */ /* 0x000fe20003f0f020 */
[----:B--2---:R-:W-:Y:S02]  /*4110*/  HFMA2 R0, -RZ, RZ, 0, 5.9604644775390625e-08 ;  /* 0x00000001ff007431 */ /* 0x004fe400000001ff */
[----:B------:R-:W-:Y:S03]  /*4120*/  IMAD.MOV.U32 R96, RZ, RZ, 0x1 ;  /* 0x00000001ff607424 */ /* 0x000fe600078e00ff */
[----:B------:R-:W-:Y:S05]  /*4130*/  PLOP3.LUT P0, PT, PT, PT, UP0, 0x80, 0x8 ;  /* 0x000000000008781c */ /* 0x000fea0003f0f008 */
[----:B------:R-:W2:Y:S01]  /*4140*/  @UP0 LDCU.64 UR10, c[0x0][0x888] ;  /* 0x00011100ff0a07ac */ /* 0x000ea20008000a00 */
[----:B------:R-:W-:Y:S07]  /*4150*/  @UP0 UIMAD UR8, UR36, UR4, URZ ;  /* 0x00000004240802a4 */ /* 0x000fee000f8e02ff */
[----:B------:R-:W-:Y:S01]  /*4160*/  @!P0 PRMT R96, R0, 0x7610, R96 ;  /* 0x0000761000608816 */ /* 0x000fe20000000060 */
[----:B--2---:R-:W-:Y:S03]  /*4170*/  @UP0 UIMAD.WIDE UR10, UR8, 0x4, UR10 ;  /* 0x00000004080a08a5 */ /* 0x004fe6000f8e020a */
[----:B------:R-:W2:Y:S03]  /*4180*/  @!UP0 LDCU UR8, c[0x0][0x880] ;  /* 0x00011000ff0887ac */ /* 0x000ea60008000800 */
[----:B------:R-:W-:Y:S01]  /*4190*/  IMAD.U32 R8, RZ, RZ, UR10 ;  /* 0x0000000aff087e24 */ /* 0x000fe2000f8e00ff */
[----:B------:R-:W-:Y:S05]  /*41a0*/  MOV R9, UR11 ;  /* 0x0000000b00097c02 */ /* 0x000fea0008000f00 */
[----:B-----5:R3:W5:Y:S02]  /*41b0*/  @P0 LDG.E R49, desc[UR46][R8.64] ;  /* 0x0000002e08310981 */ /* 0x020764000c1e1900 */
[----:B--23--:R-:W-:Y:S07]  /*41c0*/  @!P0 IMAD.U32 R49, RZ, RZ, UR8 ;  /* 0x00000008ff318e24 */ /* 0x00cfee000f8e00ff */
.L_x_73:
[----:B-----5:R-:W-:Y:S01]  /*41d0*/  @!P2 FSETP.EQ.AND P0, PT, R49, RZ, PT ;  /* 0x000000ff3100a20b */ /* 0x020fe20003f02000 */
[----:B------:R-:W-:Y:S01]  /*41e0*/  @!UPT UIADD3 URZ, UPT, UPT, URZ, URZ, URZ ;  /* 0x000000fffffff290 */ /* 0x000fe2000fffe0ff */
[----:B------:R-:W-:Y:S11]  /*41f0*/  @!P2 BRA `(.L_x_74) ;  /* 0x000000000014a947 */ /* 0x000ff60003800000 */
[----:B------:R-:W-:Y:S02]  /*4200*/  LOP3.LUT P2, RZ, R96, 0xff, RZ, 0xc0, !PT ;  /* 0x000000ff60ff7812 */ /* 0x000fe4000784c0ff */
[----:B------:R-:W-:Y:S04]  /*4210*/  PLOP3.LUT P0, PT, PT, PT, UP0, 0x80, 0x8 ;  /* 0x000000000008781c */ /* 0x000fe80003f0f008 */
[----:B------:R-:W-:Y:S07]  /*4220*/  PLOP3.LUT P0, PT, P0, PT, PT, 0x8, 0x80 ;  /* 0x000000000080781c */ /* 0x000fee000070e170 */
[----:B------:R-:W-:Y:S11]  /*4230*/  @P2 FSETP.EQ.AND P0, PT, R49, RZ, PT ;  /* 0x000000ff3100220b */ /* 0x000ff60003f02000 */
[----:B------:R-:W-:Y:S02]  /*4240*/  @!UPT UIADD3 URZ, UPT, UPT, URZ, URZ, URZ ;  /* 0x000000fffffff290 */ /* 0x000fe4000fffe0ff */
.L_x_74:
[----:B------:R-:W3:Y:S01]  /*4250*/  SYNCS.PHASECHK.TRANS64.TRYWAIT P2, [UR7+0x70], R14 ;  /* 0x0000700eff0075a7 */ /* 0x000ee20008041107 */
[----:B------:R-:W-:Y:S04]  /*4260*/  ELECT P4, URZ, PT ;  /* 0x0000000000ff782f */ /* 0x000fe80003880000 */
[----:B------:R-:W-:Y:S11]  /*4270*/  PLOP3.LUT P4, PT, P0, P4, PT, 0xf2, 0x2f ;  /* 0x00000000002f781c */ /* 0x000ff60000789e72 */
[----:B------:R-:W-:Y:S02]  /*4280*/  @!UPT UIADD3 URZ, UPT, UPT, URZ, URZ, URZ ;  /* 0x000000fffffff290 */ /* 0x000fe4000fffe0ff */
[----:B-1----:R-:W-:Y:S05]  /*4290*/  @!P4 IADD3 R8, P0, PT, R30, 0x580, RZ ;  /* 0x000005801e08c810 */ /* 0x002fea0007f1e0ff */
[----:B--2---:R-:W-:Y:S01]  /*42a0*/  @!P4 IMAD.X R2, RZ, RZ, R31, P0 ;  /* 0x000000ffff02c224 */ /* 0x004fe200000e061f */
[----:B---3--:R-:W-:Y:S07]  /*42b0*/  @!P2 BRA `(.L_x_75) ;  /* 0x000000540058a947 */ /* 0x008fee0003800000 */
.L_x_158:
[----:B------:R-:W-:Y:S01]  /*42c0*/  @!P4 R2UR UR8, R2 ;  /* 0x000000000208c2ca */ /* 0x000fe200000e0000 */
[----:B------:R-:W-:Y:S01]  /*42d0*/  VOTEU.ALL UP1, P4 ;  /* 0x0000000000ff7886 */ /* 0x000fe20002020000 */
[----:B------:R-:W-:Y:S01]  /*42e0*/  @!P4 R2UR UR9, R8 ;  /* 0x000000000809c2ca */ /* 0x000fe200000e0000 */
[----:B-1----:R-:W-:Y:S01]  /*42f0*/  @!P4 IMAD.MOV.U32 R0, RZ, RZ, 0x1000 ;  /* 0x00001000ff00c424 */ /* 0x002fe200078e00ff */
[----:B------:R-:W-:Y:S01]  /*4300*/  UMOV UR10, 0x0 ;  /* 0x00000000000a7882 */ /* 0x000fe20000000000 */
[----:B------:R-:W-:Y:S01]  /*4310*/  UMOV UR11, 0x10000000 ;  /* 0x10000000000b7882 */ /* 0x000fe20000000000 */
[----:B------:R-:W-:Y:S01]  /*4320*/  @!UP1 UIADD3 UR32, UPT, UPT, UR7, 0x200, URZ ;  /* 0x0000020007209890 */ /* 0x000fe2000fffe0ff */
[----:B------:R-:W-:Y:S06]  /*4330*/  VOTEU.ALL UP1, P4 ;  /* 0x0000000000ff7886 */ /* 0x000fec0002020000 */
[----:B------:R-:W-:Y:S01]  /*4340*/  IMAD.U32 R9, RZ, RZ, UR8 ;  /* 0x00000008ff097e24 */ /* 0x000fe2000f8e00ff */
[----:B------:R-:W-:Y:S01]  /*4350*/  UPRMT UR8, UR37, 0x654, UR33 ;  /* 0x0000065425087896 */ /* 0x000fe20008000021 */
[----:B------:R-:W-:Y:S03]  /*4360*/  IMAD.U32 R8, RZ, RZ, UR9 ;  /* 0x00000009ff087e24 */ /* 0x000fe6000f8e00ff */
[----:B------:R-:W-:Y:S02]  /*4370*/  @!P4 R2UR UR15, R9 ;  /* 0x00000000090fc2ca */ /* 0x000fe400000e0000 */
[----:B------:R-:W-:Y:S02]  /*4380*/  @!P4 R2UR UR14, R8 ;  /* 0x00000000080ec2ca */ /* 0x000fe400000e0000 */
[----:B------:R-:W-:Y:S05]  /*4390*/  @!P4 IADD3 R8, P0, PT, R30, 0x580, RZ ;  /* 0x000005801e08c810 */ /* 0x000fea0007f1e0ff */
[----:B------:R-:W-:Y:S06]  /*43a0*/  @!P4 IMAD.X R2, RZ, RZ, R31, P0 ;  /* 0x000000ffff02c224 */ /* 0x000fec00000e061f */
[----:B------:R1:W-:Y:S01]  /*43b0*/  @!UP1 UTMALDG.3D [UR32], [UR14], desc[UR10] ;  /* 0x00000a200e0095b4 */ /* 0x0003e20008011000 */
[----:B------:R1:W-:Y:S01]  /*43c0*/  @!P4 SYNCS.ARRIVE.TRANS64.RED.A0TR RZ, [UR7+0x50], R0 ;  /* 0x00005000ffffc9a7 */ /* 0x0003e20008300407 */
[----:B------:R-:W-:Y:S01]  /*43d0*/  SYNCS.ARRIVE.TRANS64.RED.A1T0 RZ, [UR8], RZ ;  /* 0x000000ffffff79a7 */ /* 0x000fe20008100408 */
[----:B------:R-:W2:Y:S02]  /*43e0*/  SYNCS.PHASECHK.TRANS64.TRYWAIT P2, [UR7+0x78], R14 ;  /* 0x0000780eff0075a7 */ /* 0x000ea40008041107 */
[----:B-12---:R-:W-:Y:S05]  /*43f0*/  @!P2 BRA `(.L_x_76) ;  /* 0x000000540020a947 */ /* 0x006fea0003800000 */
.L_x_160:
[----:B------:R-:W-:Y:S01]  /*4400*/  @!P4 R2UR UR8, R2 ;  /* 0x000000000208c2ca */ /* 0x000fe200000e0000 */
[----:B------:R-:W-:Y:S01]  /*4410*/  VOTEU.ALL UP1, P4 ;  /* 0x0000000000ff7886 */ /* 0x000fe20002020000 */
[----:B------:R-:W-:Y:S01]  /*4420*/  @!P4 R2UR UR9, R8 ;  /* 0x000000000809c2ca */ /* 0x000fe200000e0000 */
[----:B-1----:R-:W-:Y:S01]  /*4430*/  @!P4 IMAD.MOV.U32 R0, RZ, RZ, 0x1000 ;  /* 0x00001000ff00c424 */ /* 0x002fe200078e00ff */
[----:B------:R-:W-:Y:S01]  /*4440*/  UMOV UR10, 0x0 ;  /* 0x00000000000a7882 */ /* 0x000fe20000000000 */
[----:B------:R-:W-:Y:S01]  /*4450*/  UMOV UR11, 0x10000000 ;  /* 0x10000000000b7882 */ /* 0x000fe20000000000 */
[----:B------:R-:W-:Y:S02]  /*4460*/  @!UP1 UIADD3 UR26, UPT, UPT, UR34, 0x40, URZ ;  /* 0x00000040221a9890 */ /* 0x000fe4000fffe0ff */
[----:B------:R-:W-:Y:S01]  /*4470*/  @!UP1 UIADD3 UR24, UPT, UPT, UR7, 0x1200, URZ ;  /* 0x0000120007189890 */ /* 0x000fe2000fffe0ff */
[----:B------:R-:W-:Y:S01]  /*4480*/  VOTEU.ALL UP1, P4 ;  /* 0x0000000000ff7886 */ /* 0x000fe20002020000 */
[----:B------:R-:W-:Y:S01]  /*4490*/  UMOV UR27, UR35 ;  /* 0x00000023001b7c82 */ /* 0x000fe20008000000 */
[----:B------:R-:W-:Y:S02]  /*44a0*/  UMOV UR28, UR36 ;  /* 0x00000024001c7c82 */ /* 0x000fe40008000000 */
        /* <DEDUP_REMOVED lines=12> */
.L_x_162:
[----:B------:R-:W2:Y:S01]  /*4570*/  LDC.64 R12, c[0x0][0xb18] ;  /* 0x0002c600ff0c7b82 */ /* 0x000ea20000000a00 */
[----:B------:R-:W-:Y:S01]  /*4580*/  @!P4 R2UR UR8, R2 ;  /* 0x000000000208c2ca */ /* 0x000fe200000e0000 */
[----:B------:R-:W-:Y:S01]  /*4590*/  VOTEU.ALL UP1, P4 ;  /* 0x0000000000ff7886 */ /* 0x000fe20002020000 */
[----:B------:R-:W-:Y:S01]  /*45a0*/  @!P4 R2UR UR9, R8 ;  /* 0x000000000809c2ca */ /* 0x000fe200000e0000 */
[----:B-1----:R-:W-:Y:S01]  /*45b0*/  @!P4 IMAD.MOV.U32 R0, RZ, RZ, 0x1000 ;  /* 0x00001000ff00c424 */ /* 0x002fe200078e00ff */
[----:B------:R-:W-:Y:S03]  /*45c0*/  UMOV UR10, 0x0 ;  /* 0x00000000000a7882 */ /* 0x000fe60000000000 */
[----:B------:R-:W1:Y:S01]  /*45d0*/  @!P1 LDC R2, c[0x0][0xb0c] ;  /* 0x0002c300ff029b82 */ /* 0x000e620000000800 */
[----:B------:R-:W-:Y:S01]  /*45e0*/  @!UP1 UIADD3 UR18, UPT, UPT, UR34, 0x80, URZ ;  /* 0x0000008022129890 */ /* 0x000fe2000fffe0ff */
[----:B------:R-:W-:Y:S01]  /*45f0*/  @P3 SHF.R.U32.HI R26, RZ, 0x10, R21 ;  /* 0x00000010ff1a3819 */ /* 0x000fe20000011615 */
[----:B------:R-:W-:Y:S01]  /*4600*/  @!UP1 UIADD3 UR16, UPT, UPT, UR7, 0x2200, URZ ;  /* 0x0000220007109890 */ /* 0x000fe2000fffe0ff */
[----:B------:R-:W-:Y:S01]  /*4610*/  VIADD R28, R28, 0x1 ;  /* 0x000000011c1c7836 */ /* 0x000fe20000000000 */
[----:B------:R-:W-:Y:S01]  /*4620*/  VOTEU.ALL UP1, P4 ;  /* 0x0000000000ff7886 */ /* 0x000fe20002020000 */
[----:B------:R-:W-:Y:S01]  /*4630*/  UMOV UR11, 0x10000000 ;  /* 0x10000000000b7882 */ /* 0x000fe20000000000 */
[----:B------:R-:W-:Y:S01]  /*4640*/  UMOV UR19, UR35 ;  /* 0x0000002300137c82 */ /* 0x000fe20008000000 */
[----:B------:R-:W-:Y:S01]  /*4650*/  IMAD.U32 R9, RZ, RZ, UR8 ;  /* 0x00000008ff097e24 */ /* 0x000fe2000f8e00ff */
[----:B------:R-:W-:Y:S01]  /*4660*/  UMOV UR20, UR36 ;  /* 0x0000002400147c82 */ /* 0x000fe20008000000 */
[----:B------:R-:W-:Y:S01]  /*4670*/  IMAD.U32 R8, RZ, RZ, UR9 ;  /* 0x00000009ff087e24 */ /* 0x000fe2000f8e00ff */
[----:B------:R-:W-:Y:S02]  /*4680*/  UPRMT UR8, UR37, 0x654, UR17 ;  /* 0x0000065425087896 */ /* 0x000fe40008000011 */
[----:B------:R-:W-:Y:S02]  /*4690*/  @!P4 R2UR UR15, R9 ;  /* 0x00000000090fc2ca */ /* 0x000fe400000e0000 */
[----:B------:R-:W-:Y:S02]  /*46a0*/  @!P4 R2UR UR14, R8 ;  /* 0x00000000080ec2ca */ /* 0x000fe400000e0000 */
[----:B------:R-:W3:Y:S11]  /*46b0*/  LDC.64 R8, c[0x0][0xb10] ;  /* 0x0002c400ff087b82 */ /* 0x000ef60000000a00 */
[----:B------:R1:W-:Y:S01]  /*46c0*/  @!UP1 UTMALDG.3D [UR16], [UR14], desc[UR10] ;  /* 0x00000a100e0095b4 */ /* 0x0003e20008011000 */
[----:B------:R5:W-:Y:S01]  /*46d0*/  @!P4 SYNCS.ARRIVE.TRANS64.RED.A0TR RZ, [UR7+0x60], R0 ;  /* 0x00006000ffffc9a7 */ /* 0x000be20008300407 */
[C---:B---3--:R-:W-:Y:S01]  /*46e0*/  @!P1 IMAD.HI.U32 R8, R11.reuse, R8, RZ ;  /* 0x000000080b089227 */ /* 0x048fe200078e00ff */
[----:B--2---:R-:W-:Y:S02]  /*46f0*/  @!P1 ISETP.NE.AND P0, PT, R12, 0x1, PT ;  /* 0x000000010c00980c */ /* 0x004fe40003f05270 */
[----:B-1----:R-:W-:Y:S01]  /*4700*/  @!P1 ISETP.NE.AND P2, PT, R2, 0x1, PT ;  /* 0x000000010200980c */ /* 0x002fe20003f45270 */
[----:B------:R-:W-:Y:S01]  /*4710*/  SYNCS.ARRIVE.TRANS64.RED.A1T0 RZ, [UR8], RZ ;  /* 0x000000ffffff79a7 */ /* 0x000fe20008100408 */
[C---:B------:R-:W-:Y:S01]  /*4720*/  @!P1 IMAD.HI.U32 R13, R10.reuse, R13, RZ ;  /* 0x0000000d0a0d9227 */ /* 0x040fe200078e00ff */
[----:B------:R-:W-:Y:S04]  /*4730*/  @!P1 SHF.R.U32.HI R8, RZ, R9, R8 ;  /* 0x00000009ff089219 */ /* 0x000fe80000011608 */
[----:B------:R-:W-:Y:S01]  /*4740*/  @!P1 SEL R8, R11, R8, !P2 ;  /* 0x000000080b089207 */ /* 0x000fe20005000000 */
[----:B------:R-:W1:Y:S01]  /*4750*/  SYNCS.PHASECHK.TRANS64.TRYWAIT P5, [UR7+0x88], R14 ;  /* 0x0000880eff0075a7 */ /* 0x000e6200080a1107 */
[----:B-----5:R-:W2:Y:S02]  /*4760*/  @!P1 LDC R0, c[0x0][0xb20] ;  /* 0x0002c800ff009b82 */ /* 0x020ea40000000800 */
[----:B--2---:R-:W-:Y:S04]  /*4770*/  @!P1 SHF.R.U32.HI R0, RZ, R0, R13 ;  /* 0x00000000ff009219 */ /* 0x004fe8000001160d */
[----:B------:R-:W-:Y:S05]  /*4780*/  @!P1 SEL R9, R10, R0, !P0 ;  /* 0x000000000a099207 */ /* 0x000fea0004000000 */
[----:B------:R-:W-:Y:S02]  /*4790*/  @!P1 IMAD.IADD R0, R9, 0x1, -R8 ;  /* 0x0000000109009824 */ /* 0x000fe400078e0a08 */
[----:B------:R-:W-:Y:S02]  /*47a0*/  @!P1 IMAD.IADD R8, R8, 0x1, -R9 ;  /* 0x0000000108089824 */ /* 0x000fe400078e0a09 */
[----:B------:R-:W-:Y:S02]  /*47b0*/  @!P1 IMAD R11, R0, R2, R11 ;  /* 0x00000002000b9224 */ /* 0x000fe400078e020b */
[----:B------:R-:W-:Y:S01]  /*47c0*/  @!P1 IMAD R10, R8, R12, R10 ;  /* 0x0000000c080a9224 */ /* 0x000fe200078e020a */
[----:B-1----:R-:W-:Y:S06]  /*47d0*/  @!P5 BRA `(.L_x_78) ;  /* 0x000000500058d947 */ /* 0x002fec0003800000 */
.L_x_164:
[----:B------:R-:W-:Y:S01]  /*47e0*/  @!P4 IADD3 R2, P0, PT, R30, 0x580, RZ ;  /* 0x000005801e02c810 */ /* 0x000fe20007f1e0ff */
[----:B------:R-:W-:Y:S01]  /*47f0*/  VOTEU.ALL UP1, P4 ;  /* 0x0000000000ff7886 */ /* 0x000fe20002020000 */
[----:B------:R-:W-:Y:S01]  /*4800*/  UMOV UR18, 0x0 ;  /* 0x0000000000127882 */ /* 0x000fe20000000000 */
[----:B------:R-:W-:Y:S01]  /*4810*/  UMOV UR19, 0x10000000 ;  /* 0x1000000000137882 */ /* 0x000fe20000000000 */
[----:B------:R-:W-:Y:S01]  /*4820*/  @!P4 R2UR UR9, R2 ;  /* 0x000000000209c2ca */ /* 0x000fe200000e0000 */
[----:B-1----:R-:W-:Y:S01]  /*4830*/  @!P4 IMAD.X R0, RZ, RZ, R31, P0 ;  /* 0x000000ffff00c224 */ /* 0x002fe200000e061f */
[----:B------:R-:W-:Y:S01]  /*4840*/  @!UP1 UIADD3 UR10, UPT, UPT, UR34, 0xc0, URZ ;  /* 0x000000c0220a9890 */ /* 0x000fe2000fffe0ff */
[----:B------:R-:W-:Y:S01]  /*4850*/  ISETP.NE.AND P0, PT, R28, 0x2, PT ;  /* 0x000000021c00780c */ /* 0x000fe20003f05270 */
[----:B------:R-:W-:Y:S01]  /*4860*/  UMOV UR11, UR35 ;  /* 0x00000023000b7c82 */ /* 0x000fe20008000000 */
[----:B------:R-:W-:Y:S01]  /*4870*/  UMOV UR12, UR36 ;  /* 0x00000024000c7c82 */ /* 0x000fe20008000000 */
[----:B------:R-:W-:Y:S01]  /*4880*/  @!P4 R2UR UR8, R0 ;  /* 0x000000000008c2ca */ /* 0x000fe200000e0000 */
[----:B------:R-:W-:Y:S01]  /*4890*/  IMAD.IADD R14, R10, 0x1, R94 ;  /* 0x000000010a0e7824 */ /* 0x000fe200078e025e */
[----:B------:R-:W-:Y:S01]  /*48a0*/  @P3 R2UR UR36, R26 ;  /* 0x000000001a2432ca */ /* 0x000fe200000e0000 */
[----:B------:R-:W-:Y:S01]  /*48b0*/  IMAD.IADD R15, R11, 0x1, R95 ;  /* 0x000000010b0f7824 */ /* 0x000fe200078e025f */
[----:B------:R-:W-:Y:S02]  /*48c0*/  SEL R0, RZ, 0x1, P0 ;  /* 0x00000001ff007807 */ /* 0x000fe40000000000 */
[----:B------:R-:W-:Y:S01]  /*48d0*/  LOP3.LUT R29, R29, 0x1, RZ, 0x3c, !PT ;  /* 0x000000011d1d7812 */ /* 0x000fe200078e3cff */
[----:B------:R-:W-:Y:S01]  /*48e0*/  IMAD.U32 R8, RZ, RZ, UR9 ;  /* 0x00000009ff087e24 */ /* 0x000fe2000f8e00ff */
[----:B------:R-:W-:Y:S01]  /*48f0*/  @!UP1 UIADD3 UR9, UPT, UPT, UR7, 0x68, URZ ;  /* 0x0000006807099890 */ /* 0x000fe2000fffe0ff */
[----:B------:R-:W-:Y:S02]  /*4900*/  LOP3.LUT R27, R27, R0, RZ, 0x3c, !PT ;  /* 0x000000001b1b7212 */ /* 0x000fe400078e3cff */
[----:B------:R-:W-:Y:S02]  /*4910*/  SEL R28, R28, RZ, P0 ;  /* 0x000000ff1c1c7207 */ /* 0x000fe40000000000 */
[----:B------:R-:W-:Y:S01]  /*4920*/  IMAD.U32 R9, RZ, RZ, UR8 ;  /* 0x00000008ff097e24 */ /* 0x000fe2000f8e00ff */
[----:B------:R-:W-:Y:S01]  /*4930*/  @!P4 R2UR UR14, R8 ;  /* 0x00000000080ec2ca */ /* 0x000fe200000e0000 */
[----:B------:R-:W-:Y:S01]  /*4940*/  @!UP1 UIADD3 UR8, UPT, UPT, UR7, 0x3200, URZ ;  /* 0x0000320007089890 */ /* 0x000fe2000fffe0ff */
[----:B------:R-:W-:Y:S02]  /*4950*/  VOTEU.ALL UP1, P4 ;  /* 0x0000000000ff7886 */ /* 0x000fe40002020000 */
[----:B------:R-:W-:Y:S11]  /*4960*/  @!P4 R2UR UR15, R9 ;  /* 0x00000000090fc2ca */ /* 0x000ff600000e0000 */
[----:B------:R-:W-:Y:S02]  /*4970*/  @!UPT UIADD3 URZ, UPT, UPT, URZ, URZ, URZ ;  /* 0x000000fffffff290 */ /* 0x000fe4000fffe0ff */
[----:B------:R2:W-:Y:S01]  /*4980*/  @!UP1 UTMALDG.3D [UR8], [UR14], desc[UR18] ;  /* 0x000012080e0095b4 */ /* 0x0005e20008011000 */
[----:B------:R2:W-:Y:S01]  /*4990*/  @!P4 SYNCS.ARRIVE.TRANS64.RED.A0TR RZ, [UR7+0x68], R25 ;  /* 0x00006819ffffc9a7 */ /* 0x0005e20008300407 */
[----:B------:R-:W-:Y:S01]  /*49a0*/  UPLOP3.LUT UP1, UPT, UPT, UPT, UPT, 0x80, 0x8 ;  /* 0x000000000008789c */ /* 0x000fe20003f2f070 */
[----:B------:R-:W-:Y:S01]  /*49b0*/  SYNCS.ARRIVE.TRANS64.RED.A1T0 RZ, [UR13], RZ ;  /* 0x000000ffffff79a7 */ /* 0x000fe2000810040d */
[----:B------:R-:W-:Y:S09]  /*49c0*/  @P3 BRA `(.L_x_79) ;  /* 0xfffffff000a03947 */ /* 0x000ff2000383ffff */
[----:B------:R-:W-:-:S04]  /*49d0*/  SHF.L.U32 R2, R29, 0x1f, RZ ;  /* 0x0000001f1d027819 */ /* 0x000fc800000006ff */
[----:B------:R-:W1:Y:S02]  /*49e0*/  SYNCS.PHASECHK.TRANS64.TRYWAIT P0, [UR7+0x70], R2 ;  /* 0x00007002ff0075a7 */ /* 0x000e640008001107 */
[----:B-1----:R-:W-:Y:S05]  /*49f0*/  @!P0 BRA `(.L_x_80) ;  /* 0x0000004c00e88947 */ /* 0x002fea0003800000 */
.L_x_166:
[----:B------:R-:W3:Y:S02]  /*4a00*/  SYNCS.PHASECHK.TRANS64.TRYWAIT P0, [UR7+0x78], R2 ;  /* 0x00007802ff0075a7 */ /* 0x000ee40008001107 */
[----:B---3--:R-:W-:Y:S05]  /*4a10*/  @!P0 BRA `(.L_x_81) ;  /* 0x0000004c00f88947 */ /* 0x008fea0003800000 */
.L_x_168:
[----:B------:R-:W3:Y:S02]  /*4a20*/  SYNCS.PHASECHK.TRANS64.TRYWAIT P0, [UR7+0x80], R2 ;  /* 0x00008002ff0075a7 */ /* 0x000ee40008001107 */
[----:B---3--:R-:W-:Y:S05]  /*4a30*/  @!P0 BRA `(.L_x_82) ;  /* 0x0000005000088947 */ /* 0x008fea0003800000 */
.L_x_170:
[----:B-1----:R-:W-:-:S07]  /*4a40*/  MOV R0, UR7 ;  /* 0x0000000700007c02 */ /* 0x002fce0008000f00 */
.L_x_83:
[----:B-1----:R-:W-:-:S04]  /*4a50*/  SHF.L.U32 R2, R29, 0x1f, RZ ;  /* 0x0000001f1d027819 */ /* 0x002fc800000006ff */
[----:B------:R1:W3:Y:S03]  /*4a60*/  SYNCS.PHASECHK.TRANS64.TRYWAIT P0, [R0+URZ+0x88], R2 ;  /* 0x00008802000075a7 */ /* 0x0002e600080011ff */
[----:B---3--:R-:W-:Y:S05]  /*4a70*/  @!P0 NANOSLEEP.SYNCS 0x989680 ;  /* 0x009896800000895d */ /* 0x008fea0003900000 */
[----:B------:R-:W3:Y:S02]  /*4a80*/  @!P0 SYNCS.PHASECHK.TRANS64 P0, [R0+URZ+0x88], R2 ;  /* 0x00008802000085a7 */ /* 0x000ee400080010ff */
[----:B--23--:R-:W-:Y:S05]  /*4a90*/  @P0 EXIT ;  /* 0x000000000000094d */ /* 0x00cfea0003800000 */
[----:B------:R-:W-:Y:S05]  /*4aa0*/  BRA `(.L_x_83) ;  /* 0xfffffffc00e87947 */ /* 0x000fea000383ffff */
.L_x_68:
[----:B------:R-:W-:-:S06]  /*4ab0*/  UISETP.GE.AND UP1, UPT, UR8, 0x4, UPT ;  /* 0x000000040800788c */ /* 0x000fcc000bf26270 */
[----:B------:R-:W-:-:S13]  /*4ac0*/  PLOP3.LUT P0, PT, PT, PT, UP1, 0x80, 0x8 ;  /* 0x000000000008781c */ /* 0x000fda0003f0f018 */
[----:B------:R-:W-:Y:S05]  /*4ad0*/  @!P0 EXIT ;  /* 0x000000000000894d */ /* 0x000fea0003800000 */
[----:B------:R-:W-:Y:S01]  /*4ae0*/  BAR.SYNC.DEFER_BLOCKING 0x6, 0xa0 ;  /* 0x0182800000007b1d */ /* 0x000fe20000010000 */
[C---:B------:R-:W-:Y:S01]  /*4af0*/  IMAD.SHL.U32 R3, R108.reuse, 0x40, RZ ;  /* 0x000000406c037824 */ /* 0x040fe200078e00ff */
[C---:B------:R-:W-:Y:S01]  /*4b00*/  LOP3.LUT R110, R108.reuse, 0x60, RZ, 0xc0, !PT ;  /* 0x000000606c6e7812 */ /* 0x040fe200078ec0ff */
[C---:B------:R-:W-:Y:S01]  /*4b10*/  IMAD.SHL.U32 R100, R108.reuse, 0x20, RZ ;  /* 0x000000206c647824 */ /* 0x040fe200078e00ff */
[----:B------:R-:W-:Y:S01]  /*4b20*/  CS2R R106, SRZ ;  /* 0x00000000006a7805 */ /* 0x000fe2000001ff00 */
[C---:B------:R-:W-:Y:S01]  /*4b30*/  IMAD.SHL.U32 R4, R108.reuse, 0x2, RZ ;  /* 0x000000026c047824 */ /* 0x040fe200078e00ff */
[----:B------:R-:W-:Y:S02]  /*4b40*/  UMOV UR49, 0x400 ;  /* 0x0000040000317882 */ /* 0x000fe40000000000 */
[----:B------:R-:W1:Y:S01]  /*4b50*/  LDC R99, c[0x0][0x370] ;  /* 0x0000dc00ff637b82 */ /* 0x000e620000000800 */
[----:B------:R-:W-:Y:S01]  /*4b60*/  ULEA UR49, UR37, UR49, 0x18 ;  /* 0x0000003125317291 */ /* 0x000fe2000f8ec0ff */
[----:B------:R-:W-:Y:S01]  /*4b70*/  LOP3.LUT R2, R3, 0x180, RZ, 0xc0, !PT ;  /* 0x0000018003027812 */ /* 0x000fe200078ec0ff */
[----:B------:R-:W-:Y:S01]  /*4b80*/  IMAD.U32 R46, R108, 0x10000, RZ ;  /* 0x000100006c2e7824 */ /* 0x000fe200078e00ff */
[----:B------:R-:W-:Y:S01]  /*4b90*/  LOP3.LUT R100, R100, 0xc00, RZ, 0xc0, !PT ;  /* 0x00000c0064647812 */ /* 0x000fe200078ec0ff */
[----:B------:R-:W-:Y:S01]  /*4ba0*/  UIADD3 UR4, UPT, UPT, UR49, 0x4200, URZ ;  /* 0x0000420031047890 */ /* 0x000fe2000fffe0ff */
[----:B------:R-:W-:Y:S01]  /*4bb0*/  LOP3.LUT R4, R2, 0x20, R4, 0xf8, !PT ;  /* 0x0000002002047812 */ /* 0x000fe200078ef804 */
[----:B------:R-:W-:Y:S01]  /*4bc0*/  IMAD.SHL.U32 R2, R108, 0x8, RZ ;  /* 0x000000086c027824 */ /* 0x000fe200078e00ff */
[----:B------:R-:W2:Y:S01]  /*4bd0*/  LDC R42, c[0x0][0xb0c] ;  /* 0x0002c300ff2a7b82 */ /* 0x000ea20000000800 */
[----:B------:R-:W-:Y:S01]  /*4be0*/  LOP3.LUT R100, R100, 0x40, R3, 0xf8, !PT ;  /* 0x0000004064647812 */ /* 0x000fe200078ef803 */
[----:B------:R-:W-:Y:S01]  /*4bf0*/  IMAD.MOV.U32 R45, RZ, RZ, RZ ;  /* 0x000000ffff2d7224 */ /* 0x000fe200078e00ff */
[----:B------:R-:W-:Y:S01]  /*4c00*/  LOP3.LUT R46, R46, 0x600000, RZ, 0xc0, !PT ;  /* 0x006000002e2e7812 */ /* 0x000fe200078ec0ff */
[----:B------:R-:W-:Y:S01]  /*4c10*/  IMAD.MOV.U32 R112, RZ, RZ, RZ ;  /* 0x000000ffff707224 */ /* 0x000fe200078e00ff */
[----:B------:R-:W-:-:S02]  /*4c20*/  LOP3.LUT R108, R108, 0x2, RZ, 0xc0, !PT ;  /* 0x000000026c6c7812 */ /* 0x000fc400078ec0ff */
[----:B------:R-:W-:Y:S02]  /*4c30*/  CS2R R104, SRZ ;  /* 0x0000000000687805 */ /* 0x000fe4000001ff00 */
[----:B------:R-:W-:Y:S01]  /*4c40*/  LOP3.LUT R2, R4, 0x30, R2, 0x78, !PT ;  /* 0x0000003004027812 */ /* 0x000fe200078e7802 */
[----:B------:R-:W4:Y:S01]  /*4c50*/  LDC R97, c[0x0][0xb20] ;  /* 0x0002c800ff617b82 */ /* 0x000f220000000800 */
[----:B------:R-:W3:Y:S01]  /*4c60*/  LDS R0, [UR49+0x150] ;  /* 0x00015031ff007984 */ /* 0x000ee20008000800 */
[----:B------:R-:W-:Y:S01]  /*4c70*/  LOP3.LUT R100, R100, 0x200, R3, 0xf8, !PT ;  /* 0x0000020064647812 */ /* 0x000fe200078ef803 */
[----:B------:R-:W-:Y:S01]  /*4c80*/  IMAD.MOV R102, RZ, RZ, -R108 ;  /* 0x000000ffff667224 */ /* 0x000fe200078e0a6c */
[----:B------:R-:W1:Y:S01]  /*4c90*/  LDCU.64 UR52, c[0x0][0x348] ;  /* 0x00006900ff3477ac */ /* 0x000e620008000a00 */
[----:B------:R-:W-:Y:S01]  /*4ca0*/  IMAD.U32 R109, RZ, RZ, UR4 ;  /* 0x00000004ff6d7e24 */ /* 0x000fe2000f8e00ff */
[----:B------:R-:W-:Y:S02]  /*4cb0*/  LOP3.LUT R100, R100, R2, RZ, 0xfc, !PT ;  /* 0x0000000264647212 */ /* 0x000fe400078efcff */
[----:B------:R-:W1:Y:S01]  /*4cc0*/  LDC R41, c[0x0][0xb30] ;  /* 0x0002cc00ff297b82 */ /* 0x000e620000000800 */
[----:B------:R-:W1:Y:S01]  /*4cd0*/  LDCU.64 UR38, c[0x0][0x888] ;  /* 0x00011100ff2677ac */ /* 0x000e620008000a00 */
[----:B------:R-:W1:Y:S06]  /*4ce0*/  LDCU.64 UR44, c[0x0][0x890] ;  /* 0x00011200ff2c77ac */ /* 0x000e6c0008000a00 */
[----:B------:R-:W1:Y:S01]  /*4cf0*/  LDC.64 R92, c[0x0][0xb10] ;  /* 0x0002c400ff5c7b82 */ /* 0x000e620000000a00 */
[----:B------:R-:W-:-:S07]  /*4d00*/  UIADD3 UR48, UPT, UPT, UR49, 0x200, URZ ;  /* 0x0000020031307890 */ /* 0x000fce000fffe0ff */
[----:B------:R-:W1:Y:S08]  /*4d10*/  LDC.64 R38, c[0x0][0xb18] ;  /* 0x0002c600ff267b82 */ /* 0x000e700000000a00 */
[----:B------:R-:W1:Y:S08]  /*4d20*/  LDC.64 R36, c[0x0][0xb28] ;  /* 0x0002ca00ff247b82 */ /* 0x000e700000000a00 */
[----:B------:R-:W1:Y:S01]  /*4d30*/  LDC.64 R90, c[0x0][0x8b0] ;  /* 0x00022c00ff5a7b82 */ /* 0x000e620000000a00 */
[----:B---3--:R-:W-:-:S07]  /*4d40*/  IMAD.IADD R46, R0, 0x1, R46 ;  /* 0x00000001002e7824 */ /* 0x008fce00078e022e */
[----:B------:R-:W3:Y:S08]  /*4d50*/  LDC.64 R88, c[0x0][0x8a8] ;  /* 0x00022a00ff587b82 */ /* 0x000ef00000000a00 */
[----:B--2-4-:R-:W1:Y:S02]  /*4d60*/  LDC R98, c[0x0][0x374] ;  /* 0x0000dd00ff627b82 */ /* 0x014e640000000800 */
.L_x_125:
[----:B------:R-:W-:Y:S02]  /*4d70*/  LEA R0, R112, UR49, 0x3 ;  /* 0x0000003170007c11 */ /* 0x000fe4000f8e18ff */
[----:B------:R-:W-:Y:S02]  /*4d80*/  SHF.L.U32 R2, R106, 0x1f, RZ ;  /* 0x0000001f6a027819 */ /* 0x000fe400000006ff */
[----:B------:R-:W-:Y:S02]  /*4d90*/  LEA R16, R112, UR49, 0x4 ;  /* 0x0000003170107c11 */ /* 0x000fe4000f8e20ff */
[----:B------:R-:W2:Y:S02]  /*4da0*/  SYNCS.PHASECHK.TRANS64.TRYWAIT P0, [R0+URZ+0xa0], R2 ;  /* 0x0000a002000075a7 */ /* 0x000ea400080011ff */
[----:B-12---:R-:W-:Y:S05]  /*4db0*/  @!P0 BRA `(.L_x_84) ;  /* 0x0000004c00408947 */ /* 0x006fea0003800000 */
.L_x_171:
[----:B------:R-:W4:Y:S01]  /*4dc0*/  LDC.64 R10, c[0x0][0xb10] ;  /* 0x0002c400ff0a7b82 */ /* 0x000f220000000a00 */
[----:B------:R-:W3:Y:S01]  /*4dd0*/  LDS.128 R16, [R16+0x130] ;  /* 0x0001300010107984 */ /* 0x000ee20000000c00 */
[----:B-1----:R-:W-:Y:S01]  /*4de0*/  ISETP.NE.AND P1, PT, R41, 0x1, PT ;  /* 0x000000012900780c */ /* 0x002fe20003f25270 */
[----:B--2---:R-:W-:Y:S01]  /*4df0*/  VIADD R0, R0, 0xb0 ;  /* 0x000000b000007836 */ /* 0x004fe20000000000 */
[----:B------:R-:W-:Y:S04]  /*4e00*/  ISETP.GE.AND P0, PT, R40, 0x1, PT ;  /* 0x000000012800780c */ /* 0x000fe80003f06270 */
[----:B------:R-:W1:Y:S01]  /*4e10*/  LDC.64 R8, c[0x0][0xb18] ;  /* 0x0002c600ff087b82 */ /* 0x000e620000000a00 */
[----:B------:R-:W-:Y:S01]  /*4e20*/  PRMT R0, RZ, 0x654, R0 ;  /* 0x00000654ff007816 */ /* 0x000fe20000000000 */
[----:B------:R-:W-:Y:S01]  /*4e30*/  @!PT LDS RZ, [RZ] ;  /* 0x00000000fffff984 */ /* 0x000fe20000000800 */
[----:B------:R-:W-:Y:S01]  /*4e40*/  @!PT LDS RZ, [RZ] ;  /* 0x00000000fffff984 */ /* 0x000fe20000000800 */
[----:B------:R-:W-:Y:S01]  /*4e50*/  @!PT LDS RZ, [RZ] ;  /* 0x00000000fffff984 */ /* 0x000fe20000000800 */
[----:B------:R-:W-:Y:S01]  /*4e60*/  @!PT LDS RZ, [RZ] ;  /* 0x00000000fffff984 */ /* 0x000fe20000000800 */
[----:B------:R2:W-:Y:S06]  /*4e70*/  MEMBAR.ALL.CTA ;  /* 0x0000000000007992 */ /* 0x0005ec0000008000 */
[----:B--2---:R-:W2:Y:S01]  /*4e80*/  FENCE.VIEW.ASYNC.S ;  /* 0x00000000000073c6 */ /* 0x004ea20000000000 */
[----:B------:R-:W1:Y:S08]  /*4e90*/  @!P1 LDC R12, c[0x0][0xb20] ;  /* 0x0002c800ff0c9b82 */ /* 0x000e700000000800 */
[----:B------:R-:W1:Y:S01]  /*4ea0*/  @!P1 LDC R7, c[0x0][0xb0c] ;  /* 0x0002c300ff079b82 */ /* 0x000e620000000800 */
[----:B--2---:R2:W-:Y:S01]  /*4eb0*/  SYNCS.ARRIVE.TRANS64.RED.A1T0 RZ, [R0+URZ], RZ ;  /* 0x000000ff00ff79a7 */ /* 0x0045e200081004ff */
[----:B---3--:R-:W-:Y:S04]  /*4ec0*/  LOP3.LUT P4, RZ, R18, 0x1, RZ, 0xc0, !PT ;  /* 0x0000000112ff7812 */ /* 0x008fe8000788c0ff */
[----:B------:R-:W-:Y:S09]  /*4ed0*/  P2R R111, PR, RZ, 0x10 ;  /* 0x00000010ff6f7803 */ /* 0x000ff20000000000 */
[----:B------:R-:W-:Y:S02]  /*4ee0*/  @P4 MOV R44, R16 ;  /* 0x00000010002c4202 */ /* 0x000fe40000000f00 */
[----:B------:R-:W-:Y:S01]  /*4ef0*/  @P4 LOP3.LUT R43, R17, 0xffff, RZ, 0xc0, !PT ;  /* 0x0000ffff112b4812 */ /* 0x000fe200078ec0ff */
[----:B--2-4-:R-:W-:Y:S06]  /*4f00*/  @!P0 BRA `(.L_x_85) ;  /* 0x0000000000a48947 */ /* 0x014fec0003800000 */
[----:B------:R-:W-:Y:S01]  /*4f10*/  IMAD.HI.U32 R0, R98, R39, RZ ;  /* 0x0000002762007227 */ /* 0x000fe200078e00ff */
[----:B------:R-:W-:Y:S02]  /*4f20*/  ISETP.NE.AND P0, PT, R38, 0x1, PT ;  /* 0x000000012600780c */ /* 0x000fe40003f05270 */
[----:B------:R-:W-:Y:S01]  /*4f30*/  ISETP.NE.AND P2, PT, R40, 0x1, PT ;  /* 0x000000012800780c */ /* 0x000fe20003f45270 */
[----:B------:R-:W-:Y:S01]  /*4f40*/  IMAD.HI.U32 R4, R99, R92, RZ ;  /* 0x0000005c63047227 */ /* 0x000fe200078e00ff */
[----:B------:R-:W-:Y:S02]  /*4f50*/  SHF.R.U32.HI R0, RZ, R97, R0 ;  /* 0x00000061ff007219 */ /* 0x000fe40000011600 */
[----:B------:R-:W-:Y:S01]  /*4f60*/  ISETP.NE.AND P3, PT, R42, 0x1, PT ;  /* 0x000000012a00780c */ /* 0x000fe20003f65270 */
[----:B------:R-:W-:Y:S01]  /*4f70*/  IMAD.HI.U32 R6, R43, R39, RZ ;  /* 0x000000272b067227 */ /* 0x000fe200078e00ff */
[-C--:B------:R-:W-:Y:S02]  /*4f80*/  SHF.R.U32.HI R4, RZ, R93.reuse, R4 ;  /* 0x0000005dff047219 */ /* 0x080fe40000011604 */
[----:B------:R-:W-:Y:S01]  /*4f90*/  SEL R0, R98, R0, !P0 ;  /* 0x0000000062007207 */ /* 0x000fe20004000000 */
[----:B------:R-:W-:Y:S01]  /*4fa0*/  IMAD.HI.U32 R5, R44, R92, RZ ;  /* 0x0000005c2c057227 */ /* 0x000fe200078e00ff */
[----:B------:R-:W-:Y:S03]  /*4fb0*/  SEL R4, R99, R4, !P3 ;  /* 0x0000000463047207 */ /* 0x000fe60005800000 */
[-C--:B------:R-:W-:Y:S01]  /*4fc0*/  IMAD.HI.U32 R3, R0, R36.reuse, RZ ;  /* 0x0000002400037227 */ /* 0x080fe200078e00ff */
[----:B------:R-:W-:Y:S03]  /*4fd0*/  SHF.R.U32.HI R5, RZ, R93, R5 ;  /* 0x0000005dff057219 */ /* 0x000fe60000011605 */
[----:B------:R-:W-:Y:S01]  /*4fe0*/  IMAD.HI.U32 R2, R4, R36, RZ ;  /* 0x0000002404027227 */ /* 0x000fe200078e00ff */
[----:B------:R-:W-:Y:S02]  /*4ff0*/  @P2 SHF.R.U32.HI R0, RZ, R37, R3 ;  /* 0x00000025ff002219 */ /* 0x000fe40000011603 */
[----:B------:R-:W-:Y:S02]  /*5000*/  SHF.R.U32.HI R3, RZ, R97, R6 ;  /* 0x00000061ff037219 */ /* 0x000fe40000011606 */
[----:B------:R-:W-:Y:S01]  /*5010*/  @P2 SHF.R.U32.HI R4, RZ, R37, R2 ;  /* 0x00000025ff042219 */ /* 0x000fe20000011602 */
[----:B------:R-:W-:Y:S01]  /*5020*/  IMAD R0, R40, R0, RZ ;  /* 0x0000000028007224 */ /* 0x000fe200078e02ff */
[----:B------:R-:W-:Y:S02]  /*5030*/  SEL R3, R43, R3, !P0 ;  /* 0x000000032b037207 */ /* 0x000fe40004000000 */
[----:B------:R-:W-:Y:S01]  /*5040*/  SEL R2, R44, R5, !P3 ;  /* 0x000000052c027207 */ /* 0x000fe20005800000 */
[----:B------:R-:W-:Y:S01]  /*5050*/  IMAD R5, R40, R4, RZ ;  /* 0x0000000428057224 */ /* 0x000fe200078e02ff */
[C---:B------:R-:W-:Y:S01]  /*5060*/  ISETP.GE.AND P0, PT, R3.reuse, R0, PT ;  /* 0x000000000300720c */ /* 0x040fe20003f06270 */
[C---:B------:R-:W-:Y:S03]  /*5070*/  IMAD.HI.U32 R0, R3.reuse, R36, RZ ;  /* 0x0000002403007227 */ /* 0x040fe600078e00ff */
[C---:B------:R-:W-:Y:S02]  /*5080*/  ISETP.GE.OR P0, PT, R2.reuse, R5, P0 ;  /* 0x000000050200720c */ /* 0x040fe40000706670 */
[----:B------:R-:W-:Y:S04]  /*5090*/  SHF.R.U32.HI R0, RZ, R37, R0 ;  /* 0x00000025ff007219 */ /* 0x000fe80000011600 */
[C---:B------:R-:W-:Y:S05]  /*50a0*/  SEL R6, R3.reuse, R0, !P2 ;  /* 0x0000000003067207 */ /* 0x040fea0005000000 */
        /* <DEDUP_REMOVED lines=14> */
[----:B------:R-:W-:Y:S07]  /*5190*/  IMAD R43, R3, R38, R43 ;  /* 0x00000026032b7224 */ /* 0x000fee00078e022b */
.L_x_85:
[----:B-1----:R-:W-:Y:S01]  /*51a0*/  @!P1 ISETP.NE.AND P0, PT, R8, 0x1, PT ;  /* 0x000000010800980c */ /* 0x002fe20003f05270 */
[----:B------:R-:W-:Y:S01]  /*51b0*/  @!P1 IMAD.HI.U32 R0, R44, R10, RZ ;  /* 0x0000000a2c009227 */ /* 0x000fe200078e00ff */
[----:B------:R-:W-:Y:S01]  /*51c0*/  @!P1 ISETP.NE.AND P2, PT, R7, 0x1, PT ;  /* 0x000000010700980c */ /* 0x000fe20003f45270 */
[----:B------:R-:W-:Y:S01]  /*51d0*/  ULOP3.LUT UP0, URZ, UR48, 0x1b0, URZ, 0xc0, !UPT ;  /* 0x000001b030ff7892 */ /* 0x000fe2000f80c0ff */
[----:B------:R-:W-:Y:S01]  /*51e0*/  R2UR UR42, R15 ;  /* 0x000000000f2a72ca */ /* 0x000fe200000e0000 */
[C---:B------:R-:W-:Y:S01]  /*51f0*/  @!P1 IMAD.HI.U32 R2, R43.reuse, R9, RZ ;  /* 0x000000092b029227 */ /* 0x040fe200078e00ff */
[----:B------:R-:W-:Y:S02]  /*5200*/  @!P1 SHF.R.U32.HI R0, RZ, R11, R0 ;  /* 0x0000000bff009219 */ /* 0x000fe40000011600 */
[----:B------:R-:W-:Y:S01]  /*5210*/  R2UR UR41, R14 ;  /* 0x000000000e2972ca */ /* 0x000fe200000e0000 */
[----:B------:R-:W-:Y:S01]  /*5220*/  VIADD R112, R112, 0x1 ;  /* 0x0000000170707836 */ /* 0x000fe20000000000 */
[----:B------:R-:W-:Y:S02]  /*5230*/  @!P1 SHF.R.U32.HI R2, RZ, R12, R2 ;  /* 0x0000000cff029219 */ /* 0x000fe40000011602 */
[----:B------:R-:W-:Y:S02]  /*5240*/  @!P1 SEL R3, R44, R0, !P2 ;  /* 0x000000002c039207 */ /* 0x000fe40005000000 */
[----:B------:R-:W-:Y:S02]  /*5250*/  @!P1 SEL R2, R43, R2, !P0 ;  /* 0x000000022b029207 */ /* 0x000fe40004000000 */
[----:B------:R-:W-:Y:S01]  /*5260*/  @P4 SHF.R.U32.HI R103, RZ, 0x10, R17 ;  /* 0x00000010ff674819 */ /* 0x000fe20000011611 */
[----:B------:R-:W-:Y:S02]  /*5270*/  USHF.L.U32 UR42, UR42, 0x6, URZ ;  /* 0x000000062a2a7899 */ /* 0x000fe400080006ff */
[----:B------:R-:W-:Y:S02]  /*5280*/  @!P1 IMAD.IADD R0, R2, 0x1, -R3 ;  /* 0x0000000102009824 */ /* 0x000fe400078e0a03 */
[----:B------:R-:W-:Y:S01]  /*5290*/  @!P1 IMAD.IADD R2, R3, 0x1, -R2 ;  /* 0x0000000103029824 */ /* 0x000fe200078e0a02 */
[----:B------:R-:W-:Y:S01]  /*52a0*/  USHF.L.U32 UR41, UR41, 0x8, URZ ;  /* 0x0000000829297899 */ /* 0x000fe200080006ff */
[----:B------:R-:W-:Y:S02]  /*52b0*/  @!P1 IMAD R44, R0, R7, R44 ;  /* 0x00000007002c9224 */ /* 0x000fe400078e022c */
[----:B------:R-:W-:Y:S01]  /*52c0*/  @!P1 IMAD R43, R2, R8, R43 ;  /* 0x00000008022b9224 */ /* 0x000fe200078e022b */
[----:B------:R-:W-:Y:S08]  /*52d0*/  BRA.U !UP0, `(.L_x_86) ;  /* 0x0000000108407547 */ /* 0x000ff0000b800000 */
[----:B------:R-:W1:Y:S01]  /*52e0*/  LDCU.64 UR8, c[0x4][0x88] ;  /* 0x01001100ff0877ac */ /* 0x000e620008000a00 */
[----:B------:R-:W-:Y:S01]  /*52f0*/  MOV R3, 0x0 ;  /* 0x0000000000037802 */ /* 0x000fe20000000f00 */
[----:B------:R-:W-:Y:S02]  /*5300*/  HFMA2 R12, -RZ, RZ, 0, 5.9604644775390625e-08 ;  /* 0x00000001ff0c7431 */ /* 0x000fe400000001ff */
[----:B------:R-:W-:Y:S02]  /*5310*/  IMAD.MOV.U32 R8, RZ, RZ, 0x70 ;  /* 0x00000070ff087424 */ /* 0x000fe400078e00ff */
[----:B------:R-:W-:Y:S01]  /*5320*/  IMAD.MOV.U32 R13, RZ, RZ, RZ ;  /* 0x000000ffff0d7224 */ /* 0x000fe200078e00ff */
[----:B------:R-:W2:Y:S01]  /*5330*/  LDCU.64 UR6, c[0x4][0x90] ;  /* 0x01001200ff0677ac */ /* 0x000ea20008000a00 */
[----:B------:R-:W3:Y:S01]  /*5340*/  LDC.64 R2, c[0x4][R3] ;  /* 0x0100000003027b82 */ /* 0x000ee20000000a00 */
[----:B------:R-:W4:Y:S01]  /*5350*/  LDCU.64 UR4, c[0x4][0x8] ;  /* 0x01000100ff0477ac */ /* 0x000f220008000a00 */
[----:B-1----:R-:W-:Y:S01]  /*5360*/  MOV R5, UR9 ;  /* 0x0000000900057c02 */ /* 0x002fe20008000f00 */
[----:B------:R-:W-:Y:S01]  /*5370*/  IMAD.U32 R4, RZ, RZ, UR8 ;  /* 0x00000008ff047e24 */ /* 0x000fe2000f8e00ff */
[----:B--2---:R-:W-:Y:S01]  /*5380*/  MOV R7, UR7 ;  /* 0x0000000700077c02 */ /* 0x004fe20008000f00 */
[----:B------:R-:W-:Y:S01]  /*5390*/  IMAD.U32 R6, RZ, RZ, UR6 ;  /* 0x00000006ff067e24 */ /* 0x000fe2000f8e00ff */
[----:B----4-:R-:W-:Y:S01]  /*53a0*/  MOV R11, UR5 ;  /* 0x00000005000b7c02 */ /* 0x010fe20008000f00 */
[----:B------:R-:W-:Y:S02]  /*53b0*/  IMAD.U32 R10, RZ, RZ, UR4 ;  /* 0x00000004ff0a7e24 */ /* 0x000fe4000f8e00ff */
[----:B------:R-:W-:Y:S07]  /*53c0*/  LEPC R20, `(.L_x_86) ;  /* 0x000000001014794e */ /* 0x000fee0000000000 */
[----:B---3-5:R-:W-:Y:S05]  /*53d0*/  CALL.ABS.NOINC R2 ;  /* 0x0000000002007343 */ /* 0x028fea0003c00000 */
.L_x_86:
[----:B------:R-:W-:Y:S01]  /*53e0*/  LOP3.LUT P0, RZ, R109, 0x1b0, RZ, 0xc0, !PT ;  /* 0x000001b06dff7812 */ /* 0x000fe2000780c0ff */
[----:B------:R-:W-:Y:S11]  /*53f0*/  BSSY.RECONVERGENT B6, `(.L_x_87) ;  /* 0x0000013000067945 */ /* 0x000ff60003800200 */
[----:B------:R-:W-:Y:S01]  /*5400*/  @!UPT UIADD3 URZ, UPT, UPT, URZ, URZ, URZ ;  /* 0x000000fffffff290 */ /* 0x000fe2000fffe0ff */
[----:B------:R-:W-:Y:S05]  /*5410*/  @!P0 BRA `(.L_x_88) ;  /* 0x0000000000408947 */ /* 0x000fea0003800000 */
        /* <DEDUP_REMOVED lines=16> */
.L_x_88:
[----:B------:R-:W-:Y:S05]  /*5520*/  BSYNC.RECONVERGENT B6 ;  /* 0x0000000000067941 */ /* 0x000fea0003800200 */
.L_x_87:
[----:B------:R-:W-:Y:S01]  /*5530*/  ISETP.NE.U32.AND P4, PT, R90, RZ, PT ;  /* 0x000000ff5a00720c */ /* 0x000fe20003f85070 */
[----:B------:R-:W-:Y:S01]  /*5540*/  UISETP.NE.AND UP2, UPT, UR50, URZ, UPT ;  /* 0x000000ff3200728c */ /* 0x000fe2000bf45270 */
[----:B------:R-:W-:Y:S01]  /*5550*/  ISETP.NE.U32.AND P2, PT, RZ, UR38, PT ;  /* 0x00000026ff007c0c */ /* 0x000fe2000bf45070 */
[----:B------:R-:W-:Y:S01]  /*5560*/  UISETP.NE.U32.AND UP1, UPT, UR44, URZ, UPT ;  /* 0x000000ff2c00728c */ /* 0x000fe2000bf25070 */
[----:B------:R-:W-:Y:S01]  /*5570*/  ISETP.NE.AND.EX P4, PT, R91, RZ, PT, P4 ;  /* 0x000000ff5b00720c */ /* 0x000fe20003f85340 */
[----:B------:R-:W-:Y:S01]  /*5580*/  UPLOP3.LUT UP0, UPT, UPT, UPT, UPT, 0x40, 0x4 ;  /* 0x000000000004789c */ /* 0x000fe20003f0e870 */
[----:B------:R-:W-:Y:S01]  /*5590*/  ISETP.NE.AND.EX P2, PT, RZ, UR39, PT, P2 ;  /* 0x00000027ff007c0c */ /* 0x000fe2000bf45320 */
[----:B------:R-:W-:Y:S01]  /*55a0*/  UISETP.NE.AND.EX UP1, UPT, UR45, URZ, UPT, UP1 ;  /* 0x000000ff2d00728c */ /* 0x000fe2000bf25310 */
[----:B------:R-:W-:Y:S04]  /*55b0*/  PLOP3.LUT P1, PT, PT, PT, UP2, 0x80, 0x8 ;  /* 0x000000000008781c */ /* 0x000fe80003f2f028 */
[----:B------:R-:W-:Y:S06]  /*55c0*/  @UP2 UPLOP3.LUT UP0, UPT, UPT, UPT, UP1, 0x80, 0x8 ;  /* 0x000000000008289c */ /* 0x000fec0003f0f010 */
[----:B------:R-:W-:Y:S01]  /*55d0*/  PLOP3.LUT P0, PT, PT, PT, UP0, 0x80, 0x8 ;  /* 0x000000000008781c */ /* 0x000fe20003f0f008 */
[----:B------:R-:W-:Y:S01]  /*55e0*/  @!UPT UIADD3 URZ, UPT, UPT, URZ, URZ, URZ ;  /* 0x000000fffffff290 */ /* 0x000fe2000fffe0ff */
[----:B------:R-:W-:Y:S11]  /*55f0*/  BRA.U !UP1, `(.L_x_89) ;  /* 0x0000000109387547 */ /* 0x000ff6000b800000 */
[----:B------:R-:W-:Y:S01]  /*5600*/  UISETP.NE.U32.AND UP0, UPT, UR38, URZ, UPT ;  /* 0x000000ff2600728c */ /* 0x000fe2000bf05070 */
[----:B------:R-:W-:Y:S02]  /*5610*/  HFMA2 R0, -RZ, RZ, 0, 5.9604644775390625e-08 ;  /* 0x00000001ff007431 */ /* 0x000fe400000001ff */
[----:B------:R-:W-:Y:S01]  /*5620*/  IMAD.MOV.U32 R96, RZ, RZ, 0x1 ;  /* 0x00000001ff607424 */ /* 0x000fe200078e00ff */
[----:B------:R-:W-:Y:S06]  /*5630*/  UISETP.NE.AND.EX UP0, UPT, UR39, URZ, UPT, UP0 ;  /* 0x000000ff2700728c */ /* 0x000fec000bf05300 */
[----:B------:R-:W-:Y:S05]  /*5640*/  PLOP3.LUT P3, PT, PT, PT, UP0, 0x80, 0x8 ;  /* 0x000000000008781c */ /* 0x000fea0003f6f008 */
[----:B------:R-:W1:Y:S01]  /*5650*/  @UP0 LDCU.64 UR6, c[0x0][0x888] ;  /* 0x00011100ff0607ac */ /* 0x000e620008000a00 */
[----:B------:R-:W-:Y:S07]  /*5660*/  @UP0 UIMAD UR4, UR36, UR44, URZ ;  /* 0x0000002c240402a4 */ /* 0x000fee000f8e02ff */
[----:B------:R-:W-:Y:S01]  /*5670*/  @!P3 PRMT R96, R0, 0x7610, R96 ;  /* 0x000076100060b816 */ /* 0x000fe20000000060 */
[----:B-1----:R-:W-:Y:S03]  /*5680*/  @UP0 UIMAD.WIDE UR6, UR4, 0x4, UR6 ;  /* 0x00000004040608a5 */ /* 0x002fe6000f8e0206 */
[----:B------:R-:W1:Y:S03]  /*5690*/  @!UP0 LDCU UR4, c[0x0][0x880] ;  /* 0x00011000ff0487ac */ /* 0x000e660008000800 */
[----:B------:R-:W-:Y:S01]  /*56a0*/  IMAD.U32 R2, RZ, RZ, UR6 ;  /* 0x00000006ff027e24 */ /* 0x000fe2000f8e00ff */
[----:B------:R-:W-:Y:S05]  /*56b0*/  MOV R3, UR7 ;  /* 0x0000000700037c02 */ /* 0x000fea0008000f00 */
[----:B-----5:R2:W5:Y:S02]  /*56c0*/  @P3 LDG.E R49, desc[UR46][R2.64] ;  /* 0x0000002e02313981 */ /* 0x020564000c1e1900 */
[----:B-12---:R-:W-:Y:S02]  /*56d0*/  @!P3 IMAD.U32 R49, RZ, RZ, UR4 ;  /* 0x00000004ff31be24 */ /* 0x006fe4000f8e00ff */
.L_x_89:
[----:B------:R-:W-:Y:S05]  /*56e0*/  @!P4 BRA `(.L_x_90) ;  /* 0x000000000020c947 */ /* 0x000fea0003800000 */
[----:B------:R-:W-:Y:S04]  /*56f0*/  ISETP.NE.U32.AND P3, PT, R88, RZ, PT ;  /* 0x000000ff5800720c */ /* 0x000fe80003f65070 */
[----:B------:R-:W-:Y:S11]  /*5700*/  ISETP.NE.AND.EX P3, PT, R89, RZ, PT, P3 ;  /* 0x000000ff5900720c */ /* 0x000ff60003f65330 */
[----:B------:R-:W-:Y:S02]  /*5710*/  @!UPT UIADD3 URZ, UPT, UPT, URZ, URZ, URZ ;  /* 0x000000fffffff290 */ /* 0x000fe4000fffe0ff */
[----:B------:R-:W1:Y:S01]  /*5720*/  @P3 LDC.64 R2, c[0x0][0x8a8] ;  /* 0x00022a00ff023b82 */ /* 0x000e620000000a00 */
[----:B------:R-:W-:Y:S04]  /*5730*/  @P3 IMAD R0, R90, UR36, RZ ;  /* 0x000000245a003c24 */ /* 0x000fe8000f8e02ff */
[----:B-1----:R-:W-:Y:S05]  /*5740*/  @P3 IMAD.WIDE R2, R0, 0x4, R2 ;  /* 0x0000000400023825 */ /* 0x002fea00078e0202 */
[----:B-----5:R1:W5:Y:S02]  /*5750*/  @P3 LDG.E R47, desc[UR46][R2.64] ;  /* 0x0000002e022f3981 */ /* 0x020364000c1e1900 */
[----:B-1----:R-:W2:Y:S02]  /*5760*/  @!P3 LDC R47, c[0x0][0x8a0] ;  /* 0x00022800ff2fbb82 */ /* 0x002ea40000000800 */
.L_x_90:
[----:B-----5:R-:W-:Y:S01]  /*5770*/  FSETP.NEU.AND P4, PT, R49, RZ, PT ;  /* 0x000000ff3100720b */ /* 0x020fe20003f8d000 */
[----:B------:R-:W-:Y:S01]  /*5780*/  BSSY B1, `(.L_x_91) ;  /* 0x0000042000017945 */ /* 0x000fe20003800000 */
[----:B------:R-:W-:Y:S01]  /*5790*/  SEL R5, RZ, 0xffffffff, P2 ;  /* 0xffffffffff057807 */ /* 0x000fe20001000000 */
[----:B------:R-:W-:Y:S01]  /*57a0*/  IMAD.MOV.U32 R115, RZ, RZ, 0x1 ;  /* 0x00000001ff737424 */ /* 0x000fe200078e00ff */
[----:B------:R-:W-:Y:S02]  /*57b0*/  LOP3.LUT P3, RZ, R96, 0xff, RZ, 0xc0, !PT ;  /* 0x000000ff60ff7812 */ /* 0x000fe4000786c0ff */
[----:B------:R-:W-:Y:S02]  /*57c0*/  CS2R R86, SRZ ;  /* 0x0000000000567805 */ /* 0x000fe4000001ff00 */
[----:B------:R-:W-:Y:S02]  /*57d0*/  @P1 SEL R0, RZ, 0xffffffff, P4 ;  /* 0xffffffffff001807 */ /* 0x000fe40002000000 */
[----:B------:R-:W-:Y:S02]  /*57e0*/  CS2R R84, SRZ ;  /* 0x0000000000547805 */ /* 0x000fe4000001ff00 */
[----:B------:R-:W-:Y:S02]  /*57f0*/  LEA R2, R105, UR49, 0x3 ;  /* 0x0000003169027c11 */ /* 0x000fe4000f8e18ff */
[----:B------:R-:W-:Y:S02]  /*5800*/  CS2R R82, SRZ ;  /* 0x0000000000527805 */ /* 0x000fe4000001ff00 */
[----:B------:R-:W-:Y:S02]  /*5810*/  @P0 SEL R0, R5, R0, !P3 ;  /* 0x0000000005000207 */ /* 0x000fe40005800000 */
[----:B------:R-:W-:Y:S02]  /*5820*/  CS2R R80, SRZ ;  /* 0x0000000000507805 */ /* 0x000fe4000001ff00 */
[----:B------:R-:W-:Y:S02]  /*5830*/  LEA R113, R45, UR49, 0x3 ;  /* 0x000000312d717c11 */ /* 0x000fe4000f8e18ff */
[----:B------:R-:W-:Y:S02]  /*5840*/  @P1 LOP3.LUT R0, R0, 0x1, RZ, 0xc0, !PT ;  /* 0x0000000100001812 */ /* 0x000fe400078ec0ff */
[----:B------:R-:W-:Y:S02]  /*5850*/  SHF.L.U32 R3, R107, 0x1f, RZ ;  /* 0x0000001f6b037819 */ /* 0x000fe400000006ff */
[----:B------:R-:W-:Y:S02]  /*5860*/  ISETP.NE.U32.OR P6, PT, R0, 0x1, !P1 ;  /* 0x000000010000780c */ /* 0x000fe40004fc5470 */
[----:B------:R-:W-:Y:S02]  /*5870*/  PLOP3.LUT P2, PT, PT, PT, UP1, 0x80, 0x8 ;  /* 0x000000000008781c */ /* 0x000fe40003f4f018 */
[----:B------:R-:W-:Y:S02]  /*5880*/  LEA.HI R48, R45, R45, RZ, 0x1 ;  /* 0x0000002d2d307211 */ /* 0x000fe400078f08ff */
[----:B------:R-:W-:Y:S02]  /*5890*/  SEL R4, RZ, 0xffffffff, P4 ;  /* 0xffffffffff047807 */ /* 0x000fe40002000000 */
[----:B------:R-:W-:Y:S05]  /*58a0*/  P2R R118, PR, RZ, 0x40 ;  /* 0x00000040ff767803 */ /* 0x000fea0000000000 */
[----:B------:R-:W-:Y:S02]  /*58b0*/  @P6 SHF.L.U32 R0, R104, 0x1f, RZ ;  /* 0x0000001f68006819 */ /* 0x000fe400000006ff */
[----:B------:R-:W-:Y:S02]  /*58c0*/  @P2 SEL R4, R5, R4, !P3 ;  /* 0x0000000405042207 */ /* 0x000fe40005800000 */
[----:B------:R1:W3:Y:S02]  /*58d0*/  @P6 SYNCS.PHASECHK.TRANS64.TRYWAIT P1, [R2+URZ+0x50], R0 ;  /* 0x00005000020065a7 */ /* 0x0002e400080211ff */
[----:B------:R-:W-:Y:S04]  /*58e0*/  LOP3.LUT R4, R4, 0x1, RZ, 0xc0, !PT ;  /* 0x0000000104047812 */ /* 0x000fe800078ec0ff */
[----:B------:R-:W-:Y:S04]  /*58f0*/  ISETP.NE.U32.AND P5, PT, R4, 0x1, PT ;  /* 0x000000010400780c */ /* 0x000fe80003fa5070 */
[----:B------:R-:W-:Y:S01]  /*5900*/  P2R R116, PR, RZ, 0x20 ;  /* 0x00000020ff747803 */ /* 0x000fe20000000000 */
[----:B------:R4:W2:Y:S01]  /*5910*/  SYNCS.PHASECHK.TRANS64.TRYWAIT P0, [R113+URZ+0xc0], R3 ;  /* 0x0000c003710075a7 */ /* 0x0008a200080011ff */
[C---:B-1----:R-:W-:Y:S01]  /*5920*/  IMAD.SHL.U32 R0, R48.reuse, 0x80, RZ ;  /* 0x0000008030007824 */ /* 0x042fe200078e00ff */
[----:B------:R-:W-:Y:S04]  /*5930*/  LOP3.LUT R48, R48, 0xffe, RZ, 0xc0, !PT ;  /* 0x00000ffe30307812 */ /* 0x000fe800078ec0ff */
[----:B------:R-:W-:Y:S01]  /*5940*/  LOP3.LUT R0, R0, 0xffffff00, RZ, 0xc0, !PT ;  /* 0xffffff0000007812 */ /* 0x000fe200078ec0ff */
[----:B------:R-:W-:Y:S04]  /*5950*/  IMAD.IADD R48, R45, 0x1, -R48 ;  /* 0x000000012d307824 */ /* 0x000fe800078e0a30 */
[----:B------:R-:W-:Y:S04]  /*5960*/  IMAD.IADD R0, R46, 0x1, R0 ;  /* 0x000000012e007824 */ /* 0x000fe800078e0200 */
[----:B------:R-:W-:Y:S01]  /*5970*/  IMAD R48, R48, 0x100000, R0 ;  /* 0x0010000030307824 */ /* 0x000fe200078e0200 */
[----:B---3--:R-:W-:Y:S01]  /*5980*/  @P6 SEL R115, RZ, 0x1, !P1 ;  /* 0x00000001ff736807 */ /* 0x008fe20004800000 */
[----:B----4-:R-:W-:Y:S06]  /*5990*/  @!P6 BRA `(.L_x_92) ;  /* 0x000000000080e947 */ /* 0x010fec0003800000 */
[----:B------:R-:W-:Y:S01]  /*59a0*/  @P5 IMAD R5, R105, 0x1000, R100 ;  /* 0x0000100069055824 */ /* 0x000fe200078e0264 */
[----:B------:R-:W-:Y:S01]  /*59b0*/  ISETP.NE.AND P1, PT, R115, RZ, PT ;  /* 0x000000ff7300720c */ /* 0x000fe20003f25270 */
[----:B------:R-:W-:Y:S01]  /*59c0*/  BSSY B0, `(.L_x_93) ;  /* 0x000000b000007945 */ /* 0x000fe20003800000 */
[----:B------:R-:W-:Y:S01]  /*59d0*/  CS2R R82, SRZ ;  /* 0x0000000000527805 */ /* 0x000fe2000001ff00 */
[----:B------:R-:W-:Y:S01]  /*59e0*/  @P5 VIADD R4, R5, UR49 ;  /* 0x0000003105045c36 */ /* 0x000fe20008000000 */
[----:B------:R-:W-:Y:S02]  /*59f0*/  CS2R R80, SRZ ;  /* 0x0000000000507805 */ /* 0x000fe4000001ff00 */
[----:B------:R-:W-:Y:S02]  /*5a00*/  CS2R R86, SRZ ;  /* 0x0000000000567805 */ /* 0x000fe4000001ff00 */
[----:B------:R-:W-:Y:S01]  /*5a10*/  CS2R R84, SRZ ;  /* 0x0000000000547805 */ /* 0x000fe2000001ff00 */
[----:B------:R-:W-:Y:S04]  /*5a20*/  @P5 IMAD R4, R108, -0x10, R4 ;  /* 0xfffffff06c045824 */ /* 0x000fe800078e0204 */
[----:B------:R-:W-:Y:S05]  /*5a30*/  @P1 BRA `(.L_x_94) ;  /* 0x00000000000c1947 */ /* 0x000fea0003800000 */
[----:B------:R-:W-:Y:S04]  /*5a40*/  SHF.L.U32 R0, R104, 0x1f, RZ ;  /* 0x0000001f68007819 */ /* 0x000fe800000006ff */
[----:B------:R-:W1:Y:S02]  /*5a50*/  SYNCS.PHASECHK.TRANS64.TRYWAIT P1, [R2+URZ+0x50], R0 ;  /* 0x00005000020075a7 */ /* 0x000e6400080211ff */
[----:B-1----:R-:W-:Y:S05]  /*5a60*/  @!P1 BRA `(.L_x_95) ;  /* 0x0000004000289947 */ /* 0x002fea0003800000 */
.L_x_94:
[----:B------:R-:W-:Y:S05]  /*5a70*/  BSYNC B0 ;  /* 0x0000000000007941 */ /* 0x000fea0003800000 */
.L_x_93:
[----:B------:R-:W-:Y:S01]  /*5a80*/  ISETP.NE.AND P1, PT, R116, RZ, PT ;  /* 0x000000ff7400720c */ /* 0x000fe20003f25270 */
[----:B-1----:R-:W-:Y:S02]  /*5a90*/  VIADD R2, R2, 0x70 ;  /* 0x0000007002027836 */ /* 0x002fe40000000000 */
[----:B------:R-:W-:Y:S02]  /*5aa0*/  IMAD.U32 R0, RZ, RZ, UR37 ;  /* 0x00000025ff007e24 */ /* 0x000fe4000f8e00ff */
[----:B------:R-:W-:Y:S03]  /*5ab0*/  VIADD R105, R105, 0x1 ;  /* 0x0000000169697836 */ /* 0x000fe60000000000 */
[----:B------:R-:W-:Y:S05]  /*5ac0*/  PRMT R0, R0, 0x654, R2 ;  /* 0x0000065400007816 */ /* 0x000fea0000000002 */
[----:B------:R1:W3:Y:S04]  /*5ad0*/  @P1 LDS.128 R80, [R5+UR49+0x200] ;  /* 0x0002003105501984 */ /* 0x0002e80008000c00 */
[----:B------:R1:W4:Y:S01]  /*5ae0*/  @P1 LDS.128 R84, [R4+0x210] ;  /* 0x0002100004541984 */ /* 0x0003220000000c00 */
[C---:B------:R-:W-:Y:S01]  /*5af0*/  ISETP.NE.AND P1, PT, R105.reuse, 0x4, PT ;  /* 0x000000046900780c */ /* 0x040fe20003f25270 */
[----:B------:R-:W-:Y:S01]  /*5b00*/  @!PT LDS RZ, [RZ] ;  /* 0x00000000fffff984 */ /* 0x000fe20000000800 */
[----:B------:R-:W-:Y:S01]  /*5b10*/  @!PT LDS RZ, [RZ] ;  /* 0x00000000fffff984 */ /* 0x000fe20000000800 */
[----:B------:R-:W-:Y:S01]  /*5b20*/  @!PT LDS RZ, [RZ] ;  /* 0x00000000fffff984 */ /* 0x000fe20000000800 */
[----:B------:R-:W-:Y:S01]  /*5b30*/  @!PT LDS RZ, [RZ] ;  /* 0x00000000fffff984 */ /* 0x000fe20000000800 */
[----:B------:R5:W-:Y:S06]  /*5b40*/  MEMBAR.ALL.CTA ;  /* 0x0000000000007992 */ /* 0x000bec0000008000 */
[----:B-----5:R-:W5:Y:S01]  /*5b50*/  FENCE.VIEW.ASYNC.S ;  /* 0x00000000000073c6 */ /* 0x020f620000000000 */
[----:B------:R-:W-:Y:S01]  /*5b60*/  SEL R105, R105, RZ, P1 ;  /* 0x000000ff69697207 */ /* 0x000fe20000800000 */
[----:B-----5:R5:W-:Y:S02]  /*5b70*/  SYNCS.ARRIVE.TRANS64.RED.A1T0 RZ, [R0+URZ], RZ ;  /* 0x000000ff00ff79a7 */ /* 0x020be400081004ff */
[----:B-----5:R-:W-:Y:S04]  /*5b80*/  SEL R0, RZ, 0x1, P1 ;  /* 0x00000001ff007807 */ /* 0x020fe80000800000 */
[----:B-1-3--:R-:W-:Y:S02]  /*5b90*/  LOP3.LUT R104, R104, R0, RZ, 0x3c, !PT ;  /* 0x0000000068687212 */ /* 0x00afe400078e3cff */
.L_x_92:
[----:B------:R-:W-:Y:S05]  /*5ba0*/  BSYNC B1 ;  /* 0x0000000000017941 */ /* 0x000fea0003800000 */
.L_x_91:
[----:B------:R-:W-:Y:S04]  /*5bb0*/  SHF.R.U32.HI R0, RZ, 0x15, R48 ;  /* 0x00000015ff007819 */ /* 0x000fe80000011630 */
[----:B------:R-:W-:Y:S01]  /*5bc0*/  LOP3.LUT P1, RZ, R0, 0x3, R101, 0x48, !PT ;  /* 0x0000000300ff7812 */ /* 0x000fe20007824865 */
[----:B------:R-:W-:Y:S01]  /*5bd0*/  @!UPT UIADD3 URZ, UPT, UPT, URZ, URZ, URZ ;  /* 0x000000fffffff290 */ /* 0x000fe2000fffe0ff */
[----:B--2---:R-:W-:Y:S11]  /*5be0*/  @P0 BRA `(.L_x_96) ;  /* 0x0000000000080947 */ /* 0x004ff60003800000 */
[----:B------:R-:W1:Y:S02]  /*5bf0*/  SYNCS.PHASECHK.TRANS64.TRYWAIT P0, [R113+URZ+0xc0], R3 ;  /* 0x0000c003710075a7 */ /* 0x000e6400080011ff */
[----:B-1----:R-:W-:Y:S05]  /*5c00*/  @!P0 BRA `(.L_x_97) ;  /* 0x0000003c00d48947 */ /* 0x002fea0003800000 */
.L_x_96:
[----:B------:R-:W-:Y:S05]  /*5c10*/  @!P1 BRA `(.L_x_98) ;  /* 0x0000000000409947 */ /* 0x000fea0003800000 */
[----:B------:R-:W2:Y:S01]  /*5c20*/  LDCU.64 UR8, c[0x4][0x78] ;  /* 0x01000f00ff0877ac */ /* 0x000ea20008000a00 */
[----:B-1----:R-:W-:Y:S01]  /*5c30*/  MOV R3, 0x0 ;  /* 0x0000000000037802 */ /* 0x002fe20000000f00 */
[----:B------:R-:W-:Y:S02]  /*5c40*/  HFMA2 R12, -RZ, RZ, 0, 5.9604644775390625e-08 ;  /* 0x00000001ff0c7431 */ /* 0x000fe400000001ff */
[----:B------:R-:W-:Y:S02]  /*5c50*/  IMAD.MOV.U32 R8, RZ, RZ, 0x192 ;  /* 0x00000192ff087424 */ /* 0x000fe400078e00ff */
[----:B------:R-:W-:Y:S01]  /*5c60*/  IMAD.MOV.U32 R13, RZ, RZ, RZ ;  /* 0x000000ffff0d7224 */ /* 0x000fe200078e00ff */
[----:B------:R-:W1:Y:S01]  /*5c70*/  LDCU.64 UR6, c[0x4][0x80] ;  /* 0x01001000ff0677ac */ /* 0x000e620008000a00 */
[----:B------:R-:W3:Y:S01]  /*5c80*/  LDC.64 R2, c[0x4][R3] ;  /* 0x0100000003027b82 */ /* 0x000ee20000000a00 */
[----:B------:R-:W5:Y:S01]  /*5c90*/  LDCU.64 UR4, c[0x4][0x18] ;  /* 0x01000300ff0477ac */ /* 0x000f620008000a00 */
[----:B--2---:R-:W-:Y:S01]  /*5ca0*/  MOV R5, UR9 ;  /* 0x0000000900057c02 */ /* 0x004fe20008000f00 */
[----:B------:R-:W-:Y:S01]  /*5cb0*/  IMAD.U32 R4, RZ, RZ, UR8 ;  /* 0x00000008ff047e24 */ /* 0x000fe2000f8e00ff */
[----:B-1----:R-:W-:Y:S01]  /*5cc0*/  MOV R7, UR7 ;  /* 0x0000000700077c02 */ /* 0x002fe20008000f00 */
[----:B------:R-:W-:Y:S01]  /*5cd0*/  IMAD.U32 R6, RZ, RZ, UR6 ;  /* 0x00000006ff067e24 */ /* 0x000fe2000f8e00ff */
[----:B-----5:R-:W-:Y:S01]  /*5ce0*/  MOV R11, UR5 ;  /* 0x00000005000b7c02 */ /* 0x020fe20008000f00 */
[----:B------:R-:W-:Y:S02]  /*5cf0*/  IMAD.U32 R10, RZ, RZ, UR4 ;  /* 0x00000004ff0a7e24 */ /* 0x000fe4000f8e00ff */
[----:B------:R-:W-:Y:S07]  /*5d00*/  LEPC R20, `(.L_x_98) ;  /* 0x000000001014794e */ /* 0x000fee0000000000 */
[----:B---34-:R-:W-:Y:S05]  /*5d10*/  CALL.ABS.NOINC R2 ;  /* 0x0000000002007343 */ /* 0x018fea0003c00000 */
.L_x_98:
[----:B------:R-:W-:Y:S01]  /*5d20*/  F2FP.F16.E4M3.UNPACK_B R4, R81 ;  /* 0x00000051ff04723e */ /* 0x000fe200020006ff */
[----:B------:R-:W-:Y:S05]  /*5d30*/  WARPSYNC.ALL ;  /* 0x0000000000007948 */ /* 0x000fea0003800000 */
[----:B------:R-:W-:Y:S01]  /*5d40*/  R2UR UR4, R48 ;  /* 0x00000000300472ca */ /* 0x000fe200000e0000 */
[--C-:B------:R-:W-:Y:S01]  /*5d50*/  HADD2.F32 R53, -RZ, R4.reuse.H0_H0 ;  /* 0x20000004ff357230 */ /* 0x100fe20000004100 */
[-C--:B-1----:R-:W-:Y:S01]  /*5d60*/  F2FP.F16.E4M3.UNPACK_B R3, R80.reuse ;  /* 0x00000050ff03723e */ /* 0x082fe200020006ff */
[----:B------:R-:W-:Y:S01]  /*5d70*/  HADD2.F32 R54, -RZ, R4.H1_H1 ;  /* 0x30000004ff367230 */ /* 0x000fe20000004100 */
[----:B------:R-:W-:Y:S01]  /*5d80*/  F2FP.F16.E4M3.UNPACK_B R0, R80.H1 ;  /* 0x00000050ff00723e */ /* 0x000fe200030006ff */
[----:B------:R-:W-:Y:S01]  /*5d90*/  BSSY.RECONVERGENT B0, `(.L_x_99) ;  /* 0x0000099000007945 */ /* 0x000fe20003800200 */
[----:B------:R-:W-:Y:S01]  /*5da0*/  F2FP.F16.E4M3.UNPACK_B R64, R83.H1 ;  /* 0x00000053ff40723e */ /* 0x000fe200030006ff */
[--C-:B------:R-:W-:Y:S01]  /*5db0*/  HADD2.F32 R2, -RZ, R3.reuse.H0_H0 ;  /* 0x20000003ff027230 */ /* 0x100fe20000004100 */
[----:B----4-:R-:W-:Y:S01]  /*5dc0*/  F2FP.F16.E4M3.UNPACK_B R74, R86 ;  /* 0x00000056ff4a723e */ /* 0x010fe200020006ff */
[----:B------:R-:W-:Y:S01]  /*5dd0*/  HADD2.F32 R50, -RZ, R3.H1_H1 ;  /* 0x30000003ff327230 */ /* 0x000fe20000004100 */
[----:B------:R-:W-:Y:S01]  /*5de0*/  F2FP.F16.E4M3.UNPACK_B R3, R81.H1 ;  /* 0x00000051ff03723e */ /* 0x000fe200030006ff */
[--C-:B------:R-:W-:Y:S01]  /*5df0*/  HADD2.F32 R51, -RZ, R0.reuse.H0_H0 ;  /* 0x20000000ff337230 */ /* 0x100fe20000004100 */
[----:B------:R-:W-:Y:S01]  /*5e00*/  IADD3 R114, PT, PT, R100, UR49, RZ ;  /* 0x0000003164727c10 */ /* 0x000fe2000fffe0ff */
[----:B------:R-:W-:Y:S01]  /*5e10*/  HADD2.F32 R52, -RZ, R0.H1_H1 ;  /* 0x30000000ff347230 */ /* 0x000fe20000004100 */
[----:B------:R-:W-:Y:S01]  /*5e20*/  LDTM.16dp32bit_t0_t15.x32 R4, tmem[UR4] ;  /* 0x00000004000479ee */ /* 0x000fe20008a80000 */
[----:B------:R-:W1:Y:S01]  /*5e30*/  LDTM.16dp32bit_t16_t31.x32 R4, tmem[UR4+0x20] ;  /* 0x00002004000479ee */ /* 0x000e620008aa0000 */
[-C--:B------:R-:W-:Y:S01]  /*5e40*/  F2FP.F16.E4M3.UNPACK_B R0, R82.reuse ;  /* 0x00000052ff00723e */ /* 0x080fe200020006ff */
[--C-:B------:R-:W-:Y:S01]  /*5e50*/  HADD2.F32 R55, -RZ, R3.reuse.H0_H0 ;  /* 0x20000003ff377230 */ /* 0x100fe20000004100 */
[----:B------:R-:W-:Y:S01]  /*5e60*/  SHF.L.U32 R117, R102, 0x4, RZ ;  /* 0x0000000466757819 */ /* 0x000fe200000006ff */
[----:B------:R-:W-:Y:S01]  /*5e70*/  HADD2.F32 R56, -RZ, R3.H1_H1 ;  /* 0x30000003ff387230 */ /* 0x000fe20000004100 */
[----:B------:R-:W-:Y:S01]  /*5e80*/  F2FP.F16.E4M3.UNPACK_B R3, R82.H1 ;  /* 0x00000052ff03723e */ /* 0x000fe200030006ff */
[--C-:B------:R-:W-:Y:S01]  /*5e90*/  HADD2.F32 R57, -RZ, R0.reuse.H0_H0 ;  /* 0x20000000ff397230 */ /* 0x100fe20000004100 */
[----:B------:R-:W-:Y:S01]  /*5ea0*/  IADD3 R114, PT, PT, R114, R117, RZ ;  /* 0x0000007572727210 */ /* 0x000fe20007ffe0ff */
[----:B------:R-:W-:Y:S01]  /*5eb0*/  HADD2.F32 R58, -RZ, R0.H1_H1 ;  /* 0x30000000ff3a7230 */ /* 0x000fe20000004100 */
[----:B------:R-:W-:Y:S01]  /*5ec0*/  F2FP.F16.E4M3.UNPACK_B R0, R83 ;  /* 0x00000053ff00723e */ /* 0x000fe200020006ff */
[--C-:B------:R-:W-:Y:S01]  /*5ed0*/  HADD2.F32 R59, -RZ, R3.reuse.H0_H0 ;  /* 0x20000003ff3b7230 */ /* 0x100fe20000004100 */
[----:B------:R-:W-:Y:S01]  /*5ee0*/  ISETP.NE.AND P0, PT, R110, RZ, PT ;  /* 0x000000ff6e00720c */ /* 0x000fe20003f05270 */
[----:B------:R-:W-:Y:S01]  /*5ef0*/  HADD2.F32 R60, -RZ, R3.H1_H1 ;  /* 0x30000003ff3c7230 */ /* 0x000fe20000004100 */
[-C--:B------:R-:W-:Y:S01]  /*5f00*/  F2FP.F16.E4M3.UNPACK_B R3, R84.reuse ;  /* 0x00000054ff03723e */ /* 0x080fe200020006ff */
[--C-:B------:R-:W-:Y:S01]  /*5f10*/  HADD2.F32 R61, -RZ, R0.reuse.H0_H0 ;  /* 0x20000000ff3d7230 */ /* 0x100fe20000004100 */
[----:B------:R-:W-:Y:S01]  /*5f20*/  ISETP.NE.AND P6, PT, R118, RZ, PT ;  /* 0x000000ff7600720c */ /* 0x000fe20003fc5270 */
[----:B------:R-:W-:Y:S01]  /*5f30*/  HADD2.F32 R62, -RZ, R0.H1_H1 ;  /* 0x30000000ff3e7230 */ /* 0x000fe20000004100 */
[----:B------:R-:W-:Y:S01]  /*5f40*/  F2FP.F16.E4M3.UNPACK_B R0, R84.H1 ;  /* 0x00000054ff00723e */ /* 0x000fe200030006ff */
[--C-:B------:R-:W-:Y:S02]  /*5f50*/  HADD2.F32 R65, -RZ, R3.reuse.H0_H0 ;  /* 0x20000003ff417230 */ /* 0x100fe40000004100 */
[----:B------:R-:W-:Y:S01]  /*5f60*/  HADD2.F32 R66, -RZ, R3.H1_H1 ;  /* 0x30000003ff427230 */ /* 0x000fe20000004100 */
[-C--:B------:R-:W-:Y:S01]  /*5f70*/  F2FP.F16.E4M3.UNPACK_B R3, R85.reuse ;  /* 0x00000055ff03723e */ /* 0x080fe200020006ff */
[--C-:B------:R-:W-:Y:S02]  /*5f80*/  HADD2.F32 R67, -RZ, R0.reuse.H0_H0 ;  /* 0x20000000ff437230 */ /* 0x100fe40000004100 */
[----:B------:R-:W-:Y:S01]  /*5f90*/  HADD2.F32 R68, -RZ, R0.H1_H1 ;  /* 0x30000000ff447230 */ /* 0x000fe20000004100 */
[----:B------:R-:W-:Y:S01]  /*5fa0*/  F2FP.F16.E4M3.UNPACK_B R0, R85.H1 ;  /* 0x00000055ff00723e */ /* 0x000fe200030006ff */
[--C-:B------:R-:W-:Y:S02]  /*5fb0*/  HADD2.F32 R69, -RZ, R3.reuse.H0_H0 ;  /* 0x20000003ff457230 */ /* 0x100fe40000004100 */
[C---:B-1----:R-:W-:Y:S01]  /*5fc0*/  FMUL R7, R47.reuse, R7 ;  /* 0x000000072f077220 */ /* 0x042fe20000400000 */
[----:B------:R-:W-:Y:S01]  /*5fd0*/  HADD2.F32 R70, -RZ, R3.H1_H1 ;  /* 0x30000003ff467230 */ /* 0x000fe20000004100 */
[----:B------:R-:W-:Y:S01]  /*5fe0*/  F2FP.F16.E4M3.UNPACK_B R3, R86.H1 ;  /* 0x00000056ff03723e */ /* 0x000fe200030006ff */
[--C-:B------:R-:W-:Y:S02]  /*5ff0*/  HADD2.F32 R71, -RZ, R0.reuse.H0_H0 ;  /* 0x20000000ff477230 */ /* 0x100fe40000004100 */
[----:B------:R-:W-:Y:S02]  /*6000*/  HADD2.F32 R72, -RZ, R0.H1_H1 ;  /* 0x30000000ff487230 */ /* 0x000fe40000004100 */
[----:B------:R-:W-:Y:S01]  /*6010*/  FMUL R0, R47, R4 ;  /* 0x000000042f007220 */ /* 0x000fe20000400000 */
[--C-:B------:R-:W-:Y:S01]  /*6020*/  HADD2.F32 R73, -RZ, R74.reuse.H0_H0 ;  /* 0x2000004aff497230 */ /* 0x100fe20000004100 */
[----:B------:R-:W-:Y:S01]  /*6030*/  F2FP.F16.E4M3.UNPACK_B R4, R87 ;  /* 0x00000057ff04723e */ /* 0x000fe200020006ff */
[----:B------:R-:W-:Y:S02]  /*6040*/  HADD2.F32 R74, -RZ, R74.H1_H1 ;  /* 0x3000004aff4a7230 */ /* 0x000fe40000004100 */
[----:B------:R-:W-:Y:S01]  /*6050*/  FFMA R0, R49, R2, R0 ;  /* 0x0000000231007223 */ /* 0x000fe20000000000 */
[----:B------:R-:W-:Y:S01]  /*6060*/  FMUL R2, R47, R5 ;  /* 0x000000052f027220 */ /* 0x000fe20000400000 */
[--C-:B------:R-:W-:Y:S01]  /*6070*/  HADD2.F32 R75, -RZ, R3.reuse.H0_H0 ;  /* 0x20000003ff4b7230 */ /* 0x100fe20000004100 */
[----:B------:R-:W-:Y:S01]  /*6080*/  F2FP.F16.E4M3.UNPACK_B R5, R87.H1 ;  /* 0x00000057ff05723e */ /* 0x000fe200030006ff */
[----:B------:R-:W-:Y:S02]  /*6090*/  HADD2.F32 R76, -RZ, R3.H1_H1 ;  /* 0x30000003ff4c7230 */ /* 0x000fe40000004100 */
[----:B------:R-:W-:Y:S01]  /*60a0*/  FFMA R2, R49, R50, R2 ;  /* 0x0000003231027223 */ /* 0x000fe20000000002 */
[--C-:B------:R-:W-:Y:S02]  /*60b0*/  HADD2.F32 R50, -RZ, R4.reuse.H0_H0 ;  /* 0x20000004ff327230 */ /* 0x100fe40000004100 */
[C---:B------:R-:W-:Y:S01]  /*60c0*/  FMUL R3, R47.reuse, R6 ;  /* 0x000000062f037220 */ /* 0x040fe20000400000 */
[--C-:B------:R-:W-:Y:S02]  /*60d0*/  HADD2.F32 R77, -RZ, R5.reuse.H1_H1 ;  /* 0x30000005ff4d7230 */ /* 0x100fe40000004100 */
[C---:B------:R-:W-:Y:S01]  /*60e0*/  FMUL R6, R47.reuse, R11 ;  /* 0x0000000b2f067220 */ /* 0x040fe20000400000 */
[----:B------:R-:W-:Y:S01]  /*60f0*/  FMUL R11, R47, R16 ;  /* 0x000000102f0b7220 */ /* 0x000fe20000400000 */
[C---:B------:R-:W-:Y:S01]  /*6100*/  FFMA R3, R49.reuse, R51, R3 ;  /* 0x0000003331037223 */ /* 0x040fe20000000003 */
[----:B------:R-:W-:Y:S01]  /*6110*/  FFMA R7, R49, R52, R7 ;  /* 0x0000003431077223 */ /* 0x000fe20000000007 */
[----:B------:R-:W-:Y:S02]  /*6120*/  HADD2.F32 R51, -RZ, R4.H1_H1 ;  /* 0x30000004ff337230 */ /* 0x000fe40000004100 */
[C---:B------:R-:W-:Y:S01]  /*6130*/  FMUL R4, R47.reuse, R9 ;  /* 0x000000092f047220 */ /* 0x040fe20000400000 */
[----:B------:R-:W-:Y:S02]  /*6140*/  HADD2.F32 R52, -RZ, R5.H0_H0 ;  /* 0x20000005ff347230 */ /* 0x000fe40000004100 */
[----:B------:R-:W-:Y:S01]  /*6150*/  FMUL R16, R47, R21 ;  /* 0x000000152f107220 */ /* 0x000fe20000400000 */
[----:B------:R-:W-:Y:S01]  /*6160*/  F2FP.SATFINITE.E4M3.F32.PACK_AB_MERGE_C R78, R7, R3, RZ ;  /* 0x00000003074e723e */ /* 0x000fe200048070ff */
[C---:B------:R-:W-:Y:S01]  /*6170*/  FMUL R3, R47.reuse, R8 ;  /* 0x000000082f037220 */ /* 0x040fe20000400000 */
[C---:B------:R-:W-:Y:S01]  /*6180*/  FMUL R7, R47.reuse, R12 ;  /* 0x0000000c2f077220 */ /* 0x040fe20000400000 */
[C---:B------:R-:W-:Y:S01]  /*6190*/  FMUL R8, R47.reuse, R13 ;  /* 0x0000000d2f087220 */ /* 0x040fe20000400000 */
[----:B------:R-:W-:Y:S01]  /*61a0*/  FMUL R12, R47, R17 ;  /* 0x000000112f0c7220 */ /* 0x000fe20000400000 */
[C---:B------:R-:W-:Y:S01]  /*61b0*/  FFMA R3, R49.reuse, R53, R3 ;  /* 0x0000003531037223 */ /* 0x040fe20000000003 */
[----:B------:R-:W-:Y:S01]  /*61c0*/  FFMA R4, R49, R54, R4 ;  /* 0x0000003631047223 */ /* 0x000fe20000000004 */
[C---:B------:R-:W-:Y:S01]  /*61d0*/  FMUL R5, R47.reuse, R10 ;  /* 0x0000000a2f057220 */ /* 0x040fe20000400000 */
[C---:B------:R-:W-:Y:S01]  /*61e0*/  FMUL R9, R47.reuse, R14 ;  /* 0x0000000e2f097220 */ /* 0x040fe20000400000 */
[C---:B------:R-:W-:Y:S01]  /*61f0*/  FMUL R10, R47.reuse, R15 ;  /* 0x0000000f2f0a7220 */ /* 0x040fe20000400000 */
[----:B------:R-:W-:Y:S01]  /*6200*/  FMUL R15, R47, R20 ;  /* 0x000000142f0f7220 */ /* 0x000fe20000400000 */
[C---:B------:R-:W-:Y:S01]  /*6210*/  FFMA R5, R49.reuse, R55, R5 ;  /* 0x0000003731057223 */ /* 0x040fe20000000005 */
[C---:B------:R-:W-:Y:S01]  /*6220*/  FFMA R6, R49.reuse, R56, R6 ;  /* 0x0000003831067223 */ /* 0x040fe20000000006 */
[C---:B------:R-:W-:Y:S01]  /*6230*/  FFMA R7, R49.reuse, R57, R7 ;  /* 0x0000003931077223 */ /* 0x040fe20000000007 */
[C---:B------:R-:W-:Y:S01]  /*6240*/  FFMA R8, R49.reuse, R58, R8 ;  /* 0x0000003a31087223 */ /* 0x040fe20000000008 */
[--C-:B------:R-:W-:Y:S02]  /*6250*/  HADD2.F32 R63, -RZ, R64.reuse.H0_H0 ;  /* 0x20000040ff3f7230 */ /* 0x100fe40000004100 */
[C---:B------:R-:W-:Y:S01]  /*6260*/  FFMA R9, R49.reuse, R59, R9 ;  /* 0x0000003b31097223 */ /* 0x040fe20000000009 */
[----:B------:R-:W-:Y:S01]  /*6270*/  F2FP.SATFINITE.E4M3.F32.PACK_AB_MERGE_C R5, R6, R5, RZ ;  /* 0x000000050605723e */ /* 0x000fe200048070ff */
[C---:B------:R-:W-:Y:S01]  /*6280*/  FFMA R10, R49.reuse, R60, R10 ;  /* 0x0000003c310a7223 */ /* 0x040fe2000000000a */
[C---:B------:R-:W-:Y:S01]  /*6290*/  FFMA R11, R49.reuse, R61, R11 ;  /* 0x0000003d310b7223 */ /* 0x040fe2000000000b */
[----:B------:R-:W-:Y:S01]  /*62a0*/  FFMA R12, R49, R62, R12 ;  /* 0x0000003e310c7223 */ /* 0x000fe2000000000c */
[C---:B------:R-:W-:Y:S01]  /*62b0*/  FMUL R20, R47.reuse, R25 ;  /* 0x000000192f147220 */ /* 0x040fe20000400000 */
[C---:B------:R-:W-:Y:S01]  /*62c0*/  FMUL R25, R47.reuse, R30 ;  /* 0x0000001e2f197220 */ /* 0x040fe20000400000 */
[C---:B------:R-:W-:Y:S01]  /*62d0*/  FMUL R30, R47.reuse, R35 ;  /* 0x000000232f1e7220 */ /* 0x040fe20000400000 */
[----:B------:R-:W-:Y:S01]  /*62e0*/  F2FP.SATFINITE.E4M3.F32.PACK_AB_MERGE_C R9, R10, R9, RZ ;  /* 0x000000090a09723e */ /* 0x000fe200048070ff */
[----:B------:R-:W-:Y:S02]  /*62f0*/  HADD2.F32 R64, -RZ, R64.H1_H1 ;  /* 0x30000040ff407230 */ /* 0x000fe40000004100 */
[C---:B------:R-:W-:Y:S01]  /*6300*/  FMUL R13, R47.reuse, R18 ;  /* 0x000000122f0d7220 */ /* 0x040fe20000400000 */
[C---:B------:R-:W-:Y:S01]  /*6310*/  FMUL R14, R47.reuse, R19 ;  /* 0x000000132f0e7220 */ /* 0x040fe20000400000 */
[C---:B------:R-:W-:Y:S01]  /*6320*/  FMUL R17, R47.reuse, R22 ;  /* 0x000000162f117220 */ /* 0x040fe20000400000 */
[----:B------:R-:W-:Y:S01]  /*6330*/  FMUL R18, R47, R23 ;  /* 0x000000172f127220 */ /* 0x000fe20000400000 */
[C---:B------:R-:W-:Y:S01]  /*6340*/  FFMA R13, R49.reuse, R63, R13 ;  /* 0x0000003f310d7223 */ /* 0x040fe2000000000d */
[C---:B------:R-:W-:Y:S01]  /*6350*/  FFMA R14, R49.reuse, R64, R14 ;  /* 0x00000040310e7223 */ /* 0x040fe2000000000e */
[----:B------:R-:W-:Y:S01]  /*6360*/  FFMA R15, R49, R65, R15 ;  /* 0x00000041310f7223 */ /* 0x000fe2000000000f */
[----:B------:R-:W-:Y:S01]  /*6370*/  FMUL R19, R47, R24 ;  /* 0x000000182f137220 */ /* 0x000fe20000400000 */
[C---:B------:R-:W-:Y:S01]  /*6380*/  FFMA R16, R49.reuse, R66, R16 ;  /* 0x0000004231107223 */ /* 0x040fe20000000010 */
[----:B------:R-:W-:Y:S01]  /*6390*/  FFMA R17, R49, R67, R17 ;  /* 0x0000004331117223 */ /* 0x000fe20000000011 */
[----:B------:R-:W-:Y:S01]  /*63a0*/  F2FP.SATFINITE.E4M3.F32.PACK_AB_MERGE_C R13, R14, R13, RZ ;  /* 0x0000000d0e0d723e */ /* 0x000fe200048070ff */
[C---:B------:R-:W-:Y:S01]  /*63b0*/  FMUL R21, R47.reuse, R26 ;  /* 0x0000001a2f157220 */ /* 0x040fe20000400000 */
[----:B------:R-:W-:Y:S01]  /*63c0*/  FMUL R22, R47, R27 ;  /* 0x0000001b2f167220 */ /* 0x000fe20000400000 */
[C---:B------:R-:W-:Y:S01]  /*63d0*/  FFMA R18, R49.reuse, R68, R18 ;  /* 0x0000004431127223 */ /* 0x040fe20000000012 */
[----:B------:R-:W-:Y:S01]  /*63e0*/  FFMA R19, R49, R69, R19 ;  /* 0x0000004531137223 */ /* 0x000fe20000000013 */
[----:B------:R-:W-:Y:S01]  /*63f0*/  FMUL R23, R47, R28 ;  /* 0x0000001c2f177220 */ /* 0x000fe20000400000 */
[----:B------:R-:W-:Y:S01]  /*6400*/  FFMA R20, R49, R70, R20 ;  /* 0x0000004631147223 */ /* 0x000fe20000000014 */
[----:B------:R-:W-:Y:S01]  /*6410*/  FMUL R24, R47, R29 ;  /* 0x0000001d2f187220 */ /* 0x000fe20000400000 */
[C---:B------:R-:W-:Y:S01]  /*6420*/  FFMA R21, R49.reuse, R71, R21 ;  /* 0x0000004731157223 */ /* 0x040fe20000000015 */
[----:B------:R-:W-:Y:S01]  /*6430*/  FFMA R22, R49, R72, R22 ;  /* 0x0000004831167223 */ /* 0x000fe20000000016 */
[C---:B------:R-:W-:Y:S01]  /*6440*/  FMUL R26, R47.reuse, R31 ;  /* 0x0000001f2f1a7220 */ /* 0x040fe20000400000 */
[----:B------:R-:W-:Y:S01]  /*6450*/  FMUL R27, R47, R32 ;  /* 0x000000202f1b7220 */ /* 0x000fe20000400000 */
[----:B------:R-:W-:Y:S01]  /*6460*/  FFMA R23, R49, R73, R23 ;  /* 0x0000004931177223 */ /* 0x000fe20000000017 */
[----:B------:R-:W-:Y:S01]  /*6470*/  FMUL R28, R47, R33 ;  /* 0x000000212f1c7220 */ /* 0x000fe20000400000 */
[----:B------:R-:W-:Y:S01]  /*6480*/  FFMA R24, R49, R74, R24 ;  /* 0x0000004a31187223 */ /* 0x000fe20000000018 */
[----:B------:R-:W-:Y:S01]  /*6490*/  FMUL R29, R47, R34 ;  /* 0x000000222f1d7220 */ /* 0x000fe20000400000 */
[C---:B------:R-:W-:Y:S01]  /*64a0*/  FFMA R25, R49.reuse, R75, R25 ;  /* 0x0000004b31197223 */ /* 0x040fe20000000019 */
[C---:B------:R-:W-:Y:S01]  /*64b0*/  FFMA R26, R49.reuse, R76, R26 ;  /* 0x0000004c311a7223 */ /* 0x040fe2000000001a */
[C---:B------:R-:W-:Y:S01]  /*64c0*/  FFMA R27, R49.reuse, R50, R27 ;  /* 0x00000032311b7223 */ /* 0x040fe2000000001b */
[C---:B------:R-:W-:Y:S01]  /*64d0*/  FFMA R28, R49.reuse, R51, R28 ;  /* 0x00000033311c7223 */ /* 0x040fe2000000001c */
[----:B------:R-:W-:Y:S01]  /*64e0*/  F2FP.SATFINITE.E4M3.F32.PACK_AB_MERGE_C R17, R18, R17, RZ ;  /* 0x000000111211723e */ /* 0x000fe200048070ff */
[C---:B------:R-:W-:Y:S01]  /*64f0*/  FFMA R29, R49.reuse, R52, R29 ;  /* 0x00000034311d7223 */ /* 0x040fe2000000001d */
[----:B------:R-:W-:Y:S01]  /*6500*/  F2FP.SATFINITE.E4M3.F32.PACK_AB_MERGE_C R21, R22, R21, RZ ;  /* 0x000000151615723e */ /* 0x000fe200048070ff */
[----:B------:R-:W-:Y:S01]  /*6510*/  FFMA R30, R49, R77, R30 ;  /* 0x0000004d311e7223 */ /* 0x000fe2000000001e */
[----:B------:R-:W-:Y:S02]  /*6520*/  F2FP.SATFINITE.E4M3.F32.PACK_AB_MERGE_C R32, R2, R0, R78 ;  /* 0x000000000220723e */ /* 0x000fe4000480704e */
[----:B------:R-:W-:Y:S02]  /*6530*/  F2FP.SATFINITE.E4M3.F32.PACK_AB_MERGE_C R33, R4, R3, R5 ;  /* 0x000000030421723e */ /* 0x000fe40004807005 */
[----:B------:R-:W-:Y:S02]  /*6540*/  F2FP.SATFINITE.E4M3.F32.PACK_AB_MERGE_C R34, R8, R7, R9 ;  /* 0x000000070822723e */ /* 0x000fe40004807009 */
[----:B------:R-:W-:Y:S02]  /*6550*/  F2FP.SATFINITE.E4M3.F32.PACK_AB_MERGE_C R35, R12, R11, R13 ;  /* 0x0000000b0c23723e */ /* 0x000fe4000480700d */
[----:B------:R-:W-:Y:S02]  /*6560*/  F2FP.SATFINITE.E4M3.F32.PACK_AB_MERGE_C R16, R16, R15, R17 ;  /* 0x0000000f1010723e */ /* 0x000fe40004807011 */
[----:B------:R-:W-:Y:S01]  /*6570*/  F2FP.SATFINITE.E4M3.F32.PACK_AB_MERGE_C R17, R20, R19, R21 ;  /* 0x000000131411723e */ /* 0x000fe20004807015 */
[----:B------:R1:W-:Y:S01]  /*6580*/  STS.128 [R100+UR49+0x4200], R32 ;  /* 0x0042002064007988 */ /* 0x0003e20008000c31 */
[----:B------:R-:W-:Y:S02]  /*6590*/  F2FP.SATFINITE.E4M3.F32.PACK_AB_MERGE_C R18, R26, R25, RZ ;  /* 0x000000191a12723e */ /* 0x000fe400048070ff */
[----:B------:R-:W-:Y:S02]  /*65a0*/  F2FP.SATFINITE.E4M3.F32.PACK_AB_MERGE_C R19, R30, R29, RZ ;  /* 0x0000001d1e13723e */ /* 0x000fe400048070ff */
[----:B------:R-:W-:Y:S02]  /*65b0*/  F2FP.SATFINITE.E4M3.F32.PACK_AB_MERGE_C R18, R24, R23, R18 ;  /* 0x000000171812723e */ /* 0x000fe40004807012 */
[----:B------:R-:W-:Y:S02]  /*65c0*/  F2FP.SATFINITE.E4M3.F32.PACK_AB_MERGE_C R19, R28, R27, R19 ;  /* 0x0000001b1c13723e */ /* 0x000fe40004807013 */
[----:B------:R-:W-:Y:S02]  /*65d0*/  LEA R0, R105, UR49, 0x3 ;  /* 0x0000003169007c11 */ /* 0x000fe4000f8e18ff */
[----:B------:R-:W-:Y:S01]  /*65e0*/  @P6 SHF.L.U32 R2, R104, 0x1f, RZ ;  /* 0x0000001f68026819 */ /* 0x000fe200000006ff */
[----:B------:R1:W-:Y:S01]  /*65f0*/  STS.128 [R114+0x4210], R16 ;  /* 0x0042101072007388 */ /* 0x0003e20000000c00 */
[----:B------:R-:W-:Y:S01]  /*6600*/  @!PT LDS RZ, [RZ] ;  /* 0x00000000fffff984 */ /* 0x000fe20000000800 */
[----:B------:R-:W-:Y:S01]  /*6610*/  @!PT LDS RZ, [RZ] ;  /* 0x00000000fffff984 */ /* 0x000fe20000000800 */
[----:B------:R-:W-:Y:S01]  /*6620*/  @!PT LDS RZ, [RZ] ;  /* 0x00000000fffff984 */ /* 0x000fe20000000800 */
[----:B------:R-:W-:Y:S01]  /*6630*/  @!PT LDS RZ, [RZ] ;  /* 0x00000000fffff984 */ /* 0x000fe20000000800 */
[----:B------:R2:W-:Y:S07]  /*6640*/  MEMBAR.ALL.CTA ;  /* 0x0000000000007992 */ /* 0x0005ee0000008000 */
[----:B--2---:R-:W2:Y:S02]  /*6650*/  FENCE.VIEW.ASYNC.S ;  /* 0x00000000000073c6 */ /* 0x004ea40000000000 */
[----:B--2---:R-:W-:Y:S06]  /*6660*/  BAR.SYNC.DEFER_BLOCKING 0x1, 0x80 ;  /* 0x0042000000007b1d */ /* 0x004fec0000010000 */
[----:B------:R-:W-:Y:S05]  /*6670*/  @P0 BRA `(.L_x_100) ;  /* 0x0000000000280947 */ /* 0x000fea0003800000 */
[----:B------:R-:W-:Y:S02]  /*6680*/  UIADD3 UR4, UPT, UPT, UR49, 0x4200, URZ ;  /* 0x0000420031047890 */ /* 0x000fe4000fffe0ff */
[----:B------:R-:W-:Y:S01]  /*6690*/  UIADD3 UR6, UP0, UPT, UR52, 0x680, URZ ;  /* 0x0000068034067890 */ /* 0x000fe2000ff1e0ff */
[----:B------:R-:W-:Y:S03]  /*66a0*/  UMOV UR43, UR36 ;  /* 0x00000024002b7c82 */ /* 0x000fe60008000000 */
[----:B------:R-:W-:Y:S01]  /*66b0*/  MOV R109, UR4 ;  /* 0x00000004006d7c02 */ /* 0x000fe20008000f00 */
[----:B------:R-:W-:Y:S03]  /*66c0*/  UIADD3.X UR7, UPT, UPT, URZ, UR53, URZ, UP0, !UPT ;  /* 0x00000035ff077290 */ /* 0x000fe600087fe4ff */
[----:B------:R-:W-:Y:S11]  /*66d0*/  R2UR UR40, R109 ;  /* 0x000000006d2872ca */ /* 0x000ff600000e0000 */
[----:B------:R-:W-:Y:S02]  /*66e0*/  @!UPT UIADD3 URZ, UPT, UPT, URZ, URZ, URZ ;  /* 0x000000fffffff290 */ /* 0x000fe4000fffe0ff */
[----:B------:R2:W-:Y:S01]  /*66f0*/  UTMASTG.3D [UR40], [UR6] ;  /* 0x00000028060073b5 */ /* 0x0005e20008010000 */
[----:B------:R0:W-:Y:S01]  /*6700*/  UTMACMDFLUSH ;  /* 0x00000000000079b7 */ /* 0x0001e20000000000 */
[----:B--2---:R-:W-:Y:S04]  /*6710*/  DEPBAR.LE SB0, 0x1 ;  /* 0x000080400000791a */ /* 0x004fe80000000000 */
.L_x_100:
[----:B------:R-:W-:Y:S05]  /*6720*/  BSYNC.RECONVERGENT B0 ;  /* 0x0000000000007941 */ /* 0x000fea0003800200 */
.L_x_99:
[----:B------:R-:W-:Y:S06]  /*6730*/  BAR.SYNC.DEFER_BLOCKING 0x1, 0x80 ;  /* 0x0042000000007b1d */ /* 0x000fec0000010000 */
[----:B------:R-:W2:Y:S01]  /*6740*/  @P6 SYNCS.PHASECHK.TRANS64.TRYWAIT P0, [R0+URZ+0x50], R2 ;  /* 0x00005002000065a7 */ /* 0x000ea200080011ff */
[----:B------:R-:W-:Y:S01]  /*6750*/  BSSY B1, `(.L_x_101) ;  /* 0x0000021000017945 */ /* 0x000fe20003800000 */
[----:B--2---:R-:W-:Y:S03]  /*6760*/  @P6 SEL R115, RZ, 0x1, !P0 ;  /* 0x00000001ff736807 */ /* 0x004fe60004000000 */
[----:B------:R-:W-:Y:S05]  /*6770*/  @!P6 BRA `(.L_x_102) ;  /* 0x000000000078e947 */ /* 0x000fea0003800000 */
[----:B------:R-:W-:Y:S01]  /*6780*/  ISETP.NE.AND P1, PT, R116, RZ, PT ;  /* 0x000000ff7400720c */ /* 0x000fe20003f25270 */
[----:B------:R-:W-:Y:S01]  /*6790*/  BSSY B0, `(.L_x_103) ;  /* 0x0000009000007945 */ /* 0x000fe20003800000 */
[----:B------:R-:W-:Y:S11]  /*67a0*/  ISETP.NE.AND P0, PT, R115, RZ, PT ;  /* 0x000000ff7300720c */ /* 0x000ff60003f05270 */
[----:B------:R-:W-:Y:S05]  /*67b0*/  @P1 IMAD R2, R105, 0x1000, R100 ;  /* 0x0000100069021824 */ /* 0x000fea00078e0264 */
[----:B------:R-:W-:Y:S05]  /*67c0*/  @P1 IADD3 R4, PT, PT, R2, UR49, RZ ;  /* 0x0000003102041c10 */ /* 0x000fea000fffe0ff */
[----:B------:R-:W-:Y:S01]  /*67d0*/  @P1 IMAD.IADD R4, R4, 0x1, R117 ;  /* 0x0000000104041824 */ /* 0x000fe200078e0275 */
[----:B------:R-:W-:Y:S06]  /*67e0*/  @P0 BRA `(.L_x_104) ;  /* 0x00000000000c0947 */ /* 0x000fec0003800000 */
[----:B------:R-:W-:Y:S04]  /*67f0*/  SHF.L.U32 R3, R104, 0x1f, RZ ;  /* 0x0000001f68037819 */ /* 0x000fe800000006ff */
[----:B------:R-:W2:Y:S02]  /*6800*/  SYNCS.PHASECHK.TRANS64.TRYWAIT P0, [R0+URZ+0x50], R3 ;  /* 0x00005003000075a7 */ /* 0x000ea400080011ff */
[----:B--2---:R-:W-:Y:S05]  /*6810*/  @!P0 BRA `(.L_x_105) ;  /* 0x0000003000e48947 */ /* 0x004fea0003800000 */
.L_x_104:
[----:B------:R-:W-:Y:S05]  /*6820*/  BSYNC B0 ;  /* 0x0000000000007941 */ /* 0x000fea0003800000 */
.L_x_103:
[----:B------:R-:W-:Y:S01]  /*6830*/  ISETP.NE.AND P0, PT, R116, RZ, PT ;  /* 0x000000ff7400720c */ /* 0x000fe20003f05270 */
[----:B------:R-:W-:Y:S11]  /*6840*/  VIADD R105, R105, 0x1 ;  /* 0x0000000169697836 */ /* 0x000ff60000000000 */
[----:B------:R-:W-:Y:S01]  /*6850*/  @!UPT UIADD3 URZ, UPT, UPT, URZ, URZ, URZ ;  /* 0x000000fffffff290 */ /* 0x000fe2000fffe0ff */
[----:B------:R3:W4:Y:S04]  /*6860*/  @P0 LDS.128 R80, [R2+UR49+0x200] ;  /* 0x0002003102500984 */ /* 0x0007280008000c00 */
[----:B------:R1:W1:Y:S01]  /*6870*/  @P0 LDS.128 R84, [R4+0x210] ;  /* 0x0002100004540984 */ /* 0x0002620000000c00 */
        /* <DEDUP_REMOVED lines=8> */
[----:B---3--:R-:W-:Y:S02]  /*6900*/  VIADD R2, R0, 0x70 ;  /* 0x0000007000027836 */ /* 0x008fe40000000000 */
[----:B--2---:R-:W-:Y:S05]  /*6910*/  IMAD.U32 R0, RZ, RZ, UR37 ;  /* 0x00000025ff007e24 */ /* 0x004fea000f8e00ff */
[----:B------:R-:W-:Y:S04]  /*6920*/  PRMT R0, R0, 0x654, R2 ;  /* 0x0000065400007816 */ /* 0x000fe80000000002 */
[----:B-----5:R2:W-:Y:S02]  /*6930*/  SYNCS.ARRIVE.TRANS64.RED.A1T0 RZ, [R0+URZ], RZ ;  /* 0x000000ff00ff79a7 */ /* 0x0205e400081004ff */
[----:B--2---:R-:W-:Y:S04]  /*6940*/  SEL R0, RZ, 0x1, P0 ;  /* 0x00000001ff007807 */ /* 0x004fe80000000000 */
[----:B-1--4-:R-:W-:Y:S02]  /*6950*/  LOP3.LUT R104, R104, R0, RZ, 0x3c, !PT ;  /* 0x0000000068687212 */ /* 0x012fe400078e3cff */
.L_x_102:
[----:B------:R-:W-:Y:S05]  /*6960*/  BSYNC B1 ;  /* 0x0000000000017941 */ /* 0x000fea0003800000 */
.L_x_101:
[----:B------:R-:W-:Y:S05]  /*6970*/  VIADD R0, R48, 0x40 ;  /* 0x0000004030007836 */ /* 0x000fea0000000000 */
[----:B------:R-:W-:Y:S04]  /*6980*/  SHF.R.U32.HI R0, RZ, 0x15, R0 ;  /* 0x00000015ff007819 */ /* 0x000fe80000011600 */
[----:B------:R-:W-:Y:S11]  /*6990*/  LOP3.LUT P0, RZ, R0, 0x3, R101, 0x48, !PT ;  /* 0x0000000300ff7812 */ /* 0x000ff60007804865 */
[----:B------:R-:W-:Y:S02]  /*69a0*/  @!UPT UIADD3 URZ, UPT, UPT, URZ, URZ, URZ ;  /* 0x000000fffffff290 */ /* 0x000fe4000fffe0ff */
[----:B------:R-:W-:Y:S05]  /*69b0*/  @!P0 BRA `(.L_x_106) ;  /* 0x0000000000408947 */ /* 0x000fea0003800000 */
[----:B------:R-:W2:Y:S01]  /*69c0*/  LDCU.64 UR8, c[0x4][0x78] ;  /* 0x01000f00ff0877ac */ /* 0x000ea20008000a00 */
[----:B------:R-:W-:Y:S01]  /*69d0*/  MOV R3, 0x0 ;  /* 0x0000000000037802 */ /* 0x000fe20000000f00 */
[----:B------:R-:W-:Y:S02]  /*69e0*/  HFMA2 R12, -RZ, RZ, 0, 5.9604644775390625e-08 ;  /* 0x00000001ff0c7431 */ /* 0x000fe400000001ff */
[----:B------:R-:W-:Y:S02]  /*69f0*/  IMAD.MOV.U32 R8, RZ, RZ, 0x192 ;  /* 0x00000192ff087424 */ /* 0x000fe400078e00ff */
[----:B------:R-:W-:Y:S01]  /*6a00*/  IMAD.MOV.U32 R13, RZ, RZ, RZ ;  /* 0x000000ffff0d7224 */ /* 0x000fe200078e00ff */
[----:B------:R-:W3:Y:S01]  /*6a10*/  LDCU.64 UR6, c[0x4][0x80] ;  /* 0x01001000ff0677ac */ /* 0x000ee20008000a00 */
[----:B------:R-:W4:Y:S01]  /*6a20*/  LDC.64 R2, c[0x4][R3] ;  /* 0x0100000003027b82 */ /* 0x000f220000000a00 */
[----:B------:R-:W5:Y:S01]  /*6a30*/  LDCU.64 UR4, c[0x4][0x18] ;  /* 0x01000300ff0477ac */ /* 0x000f620008000a00 */
[----:B--2---:R-:W-:Y:S01]  /*6a40*/  MOV R5, UR9 ;  /* 0x0000000900057c02 */ /* 0x004fe20008000f00 */
[----:B------:R-:W-:Y:S01]  /*6a50*/  IMAD.U32 R4, RZ, RZ, UR8 ;  /* 0x00000008ff047e24 */ /* 0x000fe2000f8e00ff */
[----:B---3--:R-:W-:Y:S01]  /*6a60*/  MOV R7, UR7 ;  /* 0x0000000700077c02 */ /* 0x008fe20008000f00 */
[----:B------:R-:W-:Y:S01]  /*6a70*/  IMAD.U32 R6, RZ, RZ, UR6 ;  /* 0x00000006ff067e24 */ /* 0x000fe2000f8e00ff */
[----:B-----5:R-:W-:Y:S01]  /*6a80*/  MOV R11, UR5 ;  /* 0x00000005000b7c02 */ /* 0x020fe20008000f00 */
[----:B------:R-:W-:Y:S02]  /*6a90*/  IMAD.U32 R10, RZ, RZ, UR4 ;  /* 0x00000004ff0a7e24 */ /* 0x000fe4000f8e00ff */
[----:B------:R-:W-:Y:S07]  /*6aa0*/  LEPC R20, `(.L_x_106) ;  /* 0x000000001014794e */ /* 0x000fee0000000000 */
[----:B-1--4-:R-:W-:Y:S05]  /*6ab0*/  CALL.ABS.NOINC R2 ;  /* 0x0000000002007343 */ /* 0x012fea0003c00000 */
.L_x_106:
[-C--:B------:R-:W-:Y:S01]  /*6ac0*/  F2FP.F16.E4M3.UNPACK_B R0, R81.reuse ;  /* 0x00000051ff00723e */ /* 0x080fe200020006ff */
[----:B------:R-:W-:Y:S05]  /*6ad0*/  WARPSYNC.ALL ;  /* 0x0000000000007948 */ /* 0x000fea0003800000 */
[----:B------:R-:W-:Y:S01]  /*6ae0*/  R2UR UR4, R48 ;  /* 0x00000000300472ca */ /* 0x000fe200000e0000 */
[--C-:B------:R-:W-:Y:S01]  /*6af0*/  HADD2.F32 R54, -RZ, R0.reuse.H0_H0 ;  /* 0x20000000ff367230 */ /* 0x100fe20000004100 */
[-C--:B------:R-:W-:Y:S01]  /*6b00*/  F2FP.F16.E4M3.UNPACK_B R2, R80.reuse.H1 ;  /* 0x00000050ff02723e */ /* 0x080fe200030006ff */
[----:B------:R-:W-:Y:S01]  /*6b10*/  HADD2.F32 R55, -RZ, R0.H1_H1 ;  /* 0x30000000ff377230 */ /* 0x000fe20000004100 */
[----:B------:R-:W-:Y:S01]  /*6b20*/  F2FP.F16.E4M3.UNPACK_B R0, R81.H1 ;  /* 0x00000051ff00723e */ /* 0x000fe200030006ff */
[----:B------:R-:W-:Y:S01]  /*6b30*/  BSSY.RECONVERGENT B0, `(.L_x_107) ;  /* 0x0000095000007945 */ /* 0x000fe20003800200 */
[----:B------:R-:W-:Y:S01]  /*6b40*/  F2FP.F16.E4M3.UNPACK_B R3, R80 ;  /* 0x00000050ff03723e */ /* 0x000fe200020006ff */
[----:B------:R-:W-:Y:S01]  /*6b50*/  HADD2.F32 R52, -RZ, R2.H0_H0 ;  /* 0x20000002ff347230 */ /* 0x000fe20000004100 */
[----:B------:R-:W-:Y:S01]  /*6b60*/  ISETP.NE.AND P0, PT, R110, RZ, PT ;  /* 0x000000ff6e00720c */ /* 0x000fe20003f05270 */
[--C-:B------:R-:W-:Y:S01]  /*6b70*/  HADD2.F32 R56, -RZ, R0.reuse.H0_H0 ;  /* 0x20000000ff387230 */ /* 0x100fe20000004100 */
[----:B------:R-:W-:Y:S01]  /*6b80*/  ISETP.NE.AND P6, PT, R118, RZ, PT ;  /* 0x000000ff7600720c */ /* 0x000fe20003fc5270 */
[----:B------:R-:W-:Y:S01]  /*6b90*/  HADD2.F32 R57, -RZ, R0.H1_H1 ;  /* 0x30000000ff397230 */ /* 0x000fe20000004100 */
[-C--:B------:R-:W-:Y:S01]  /*6ba0*/  F2FP.F16.E4M3.UNPACK_B R0, R83.reuse ;  /* 0x00000053ff00723e */ /* 0x080fe200020006ff */
[----:B-1----:R-:W-:Y:S01]  /*6bb0*/  LDTM.16dp32bit_t0_t15.x32 R4, tmem[UR4+0x40] ;  /* 0x00004004000479ee */ /* 0x002fe20008a80000 */
[----:B------:R-:W1:Y:S01]  /*6bc0*/  LDTM.16dp32bit_t16_t31.x32 R4, tmem[UR4+0x60] ;  /* 0x00006004000479ee */ /* 0x000e620008aa0000 */
[----:B------:R-:W-:Y:S01]  /*6bd0*/  HADD2.F32 R53, -RZ, R2.H1_H1 ;  /* 0x30000002ff357230 */ /* 0x000fe20000004100 */
[----:B------:R-:W-:Y:S01]  /*6be0*/  F2FP.F16.E4M3.UNPACK_B R2, R82.H1 ;  /* 0x00000052ff02723e */ /* 0x000fe200030006ff */
[--C-:B------:R-:W-:Y:S02]  /*6bf0*/  HADD2.F32 R50, -RZ, R3.reuse.H0_H0 ;  /* 0x20000003ff327230 */ /* 0x100fe40000004100 */
[--C-:B------:R-:W-:Y:S02]  /*6c00*/  HADD2.F32 R62, -RZ, R0.reuse.H0_H0 ;  /* 0x20000000ff3e7230 */ /* 0x100fe40000004100 */
[----:B------:R-:W-:Y:S01]  /*6c10*/  HADD2.F32 R63, -RZ, R0.H1_H1 ;  /* 0x30000000ff3f7230 */ /* 0x000fe20000004100 */
[----:B------:R-:W-:Y:S01]  /*6c20*/  F2FP.F16.E4M3.UNPACK_B R0, R84.H1 ;  /* 0x00000054ff00723e */ /* 0x000fe200030006ff */
[--C-:B------:R-:W-:Y:S02]  /*6c30*/  HADD2.F32 R60, -RZ, R2.reuse.H0_H0 ;  /* 0x20000002ff3c7230 */ /* 0x100fe40000004100 */
[----:B------:R-:W-:Y:S01]  /*6c40*/  HADD2.F32 R61, -RZ, R2.H1_H1 ;  /* 0x30000002ff3d7230 */ /* 0x000fe20000004100 */
[----:B------:R-:W-:Y:S01]  /*6c50*/  F2FP.F16.E4M3.UNPACK_B R2, R83.H1 ;  /* 0x00000053ff02723e */ /* 0x000fe200030006ff */
[----:B------:R-:W-:Y:S01]  /*6c60*/  HADD2.F32 R51, -RZ, R3.H1_H1 ;  /* 0x30000003ff337230 */ /* 0x000fe20000004100 */
[----:B------:R-:W-:Y:S01]  /*6c70*/  F2FP.F16.E4M3.UNPACK_B R3, R82 ;  /* 0x00000052ff03723e */ /* 0x000fe200020006ff */
[--C-:B------:R-:W-:Y:S02]  /*6c80*/  HADD2.F32 R68, -RZ, R0.reuse.H0_H0 ;  /* 0x20000000ff447230 */ /* 0x100fe40000004100 */
[----:B------:R-:W-:Y:S01]  /*6c90*/  HADD2.F32 R69, -RZ, R0.H1_H1 ;  /* 0x30000000ff457230 */ /* 0x000fe20000004100 */
[-C--:B------:R-:W-:Y:S01]  /*6ca0*/  F2FP.F16.E4M3.UNPACK_B R0, R85.reuse.H1 ;  /* 0x00000055ff00723e */ /* 0x080fe200030006ff */
[--C-:B------:R-:W-:Y:S02]  /*6cb0*/  HADD2.F32 R64, -RZ, R2.reuse.H0_H0 ;  /* 0x20000002ff407230 */ /* 0x100fe40000004100 */
[----:B------:R-:W-:Y:S01]  /*6cc0*/  HADD2.F32 R65, -RZ, R2.H1_H1 ;  /* 0x30000002ff417230 */ /* 0x000fe20000004100 */
[----:B------:R-:W-:Y:S01]  /*6cd0*/  F2FP.F16.E4M3.UNPACK_B R2, R85 ;  /* 0x00000055ff02723e */ /* 0x000fe200020006ff */
[--C-:B------:R-:W-:Y:S02]  /*6ce0*/  HADD2.F32 R58, -RZ, R3.reuse.H0_H0 ;  /* 0x20000003ff3a7230 */ /* 0x100fe40000004100 */
[C---:B-1----:R-:W-:Y:S01]  /*6cf0*/  FMUL R7, R47.reuse, R7 ;  /* 0x000000072f077220 */ /* 0x042fe20000400000 */
[----:B------:R-:W-:Y:S01]  /*6d00*/  HADD2.F32 R59, -RZ, R3.H1_H1 ;  /* 0x30000003ff3b7230 */ /* 0x000fe20000004100 */
[----:B------:R-:W-:Y:S01]  /*6d10*/  F2FP.F16.E4M3.UNPACK_B R3, R84 ;  /* 0x00000054ff03723e */ /* 0x000fe200020006ff */
[--C-:B------:R-:W-:Y:S02]  /*6d20*/  HADD2.F32 R72, -RZ, R0.reuse.H0_H0 ;  /* 0x20000000ff487230 */ /* 0x100fe40000004100 */
[C---:B------:R-:W-:Y:S01]  /*6d30*/  FMUL R11, R47.reuse, R11 ;  /* 0x0000000b2f0b7220 */ /* 0x040fe20000400000 */
[----:B------:R-:W-:Y:S01]  /*6d40*/  HADD2.F32 R73, -RZ, R0.H1_H1 ;  /* 0x30000000ff497230 */ /* 0x000fe20000004100 */
[----:B------:R-:W-:Y:S01]  /*6d50*/  F2FP.F16.E4M3.UNPACK_B R0, R87 ;  /* 0x00000057ff00723e */ /* 0x000fe200020006ff */
[--C-:B------:R-:W-:Y:S02]  /*6d60*/  HADD2.F32 R70, -RZ, R2.reuse.H0_H0 ;  /* 0x20000002ff467230 */ /* 0x100fe40000004100 */
[C---:B------:R-:W-:Y:S01]  /*6d70*/  FMUL R15, R47.reuse, R15 ;  /* 0x0000000f2f0f7220 */ /* 0x040fe20000400000 */
[----:B------:R-:W-:Y:S01]  /*6d80*/  HADD2.F32 R71, -RZ, R2.H1_H1 ;  /* 0x30000002ff477230 */ /* 0x000fe20000004100 */
[-C--:B------:R-:W-:Y:S01]  /*6d90*/  F2FP.F16.E4M3.UNPACK_B R2, R86.reuse.H1 ;  /* 0x00000056ff02723e */ /* 0x080fe200030006ff */
[--C-:B------:R-:W-:Y:S02]  /*6da0*/  HADD2.F32 R66, -RZ, R3.reuse.H0_H0 ;  /* 0x20000003ff427230 */ /* 0x100fe40000004100 */
[----:B------:R-:W-:Y:S01]  /*6db0*/  HADD2.F32 R67, -RZ, R3.H1_H1 ;  /* 0x30000003ff437230 */ /* 0x000fe20000004100 */
[----:B------:R-:W-:Y:S01]  /*6dc0*/  F2FP.F16.E4M3.UNPACK_B R3, R86 ;  /* 0x00000056ff03723e */ /* 0x000fe200020006ff */
[--C-:B------:R-:W-:Y:S02]  /*6dd0*/  HADD2.F32 R78, -RZ, R0.reuse.H0_H0 ;  /* 0x20000000ff4e7230 */ /* 0x100fe40000004100 */
[----:B------:R-:W-:Y:S02]  /*6de0*/  HADD2.F32 R79, -RZ, R0.H1_H1 ;  /* 0x30000000ff4f7230 */ /* 0x000fe40000004100 */
[C---:B------:R-:W-:Y:S01]  /*6df0*/  FMUL R0, R47.reuse, R4 ;  /* 0x000000042f007220 */ /* 0x040fe20000400000 */
[--C-:B------:R-:W-:Y:S02]  /*6e00*/  HADD2.F32 R76, -RZ, R2.reuse.H0_H0 ;  /* 0x20000002ff4c7230 */ /* 0x100fe40000004100 */
[----:B------:R-:W-:Y:S01]  /*6e10*/  FMUL R4, R47, R8 ;  /* 0x000000082f047220 */ /* 0x000fe20000400000 */
[----:B------:R-:W-:Y:S02]  /*6e20*/  HADD2.F32 R77, -RZ, R2.H1_H1 ;  /* 0x30000002ff4d7230 */ /* 0x000fe40000004100 */
[----:B------:R-:W-:Y:S01]  /*6e30*/  FFMA R0, R49, R50, R0 ;  /* 0x0000003231007223 */ /* 0x000fe20000000000 */
[--C-:B------:R-:W-:Y:S02]  /*6e40*/  HADD2.F32 R74, -RZ, R3.reuse.H0_H0 ;  /* 0x20000003ff4a7230 */ /* 0x100fe40000004100 */
[C---:B------:R-:W-:Y:S01]  /*6e50*/  FMUL R2, R47.reuse, R5 ;  /* 0x000000052f027220 */ /* 0x040fe20000400000 */
[----:B------:R-:W-:Y:S02]  /*6e60*/  HADD2.F32 R75, -RZ, R3.H1_H1 ;  /* 0x30000003ff4b7230 */ /* 0x000fe40000004100 */
[C---:B------:R-:W-:Y:S01]  /*6e70*/  FMUL R5, R47.reuse, R9 ;  /* 0x000000092f057220 */ /* 0x040fe20000400000 */
[----:B------:R-:W-:Y:S01]  /*6e80*/  FMUL R8, R47, R12 ;  /* 0x0000000c2f087220 */ /* 0x000fe20000400000 */
[----:B------:R-:W-:Y:S01]  /*6e90*/  FFMA R2, R49, R51, R2 ;  /* 0x0000003331027223 */ /* 0x000fe20000000002 */
[C---:B------:R-:W-:Y:S01]  /*6ea0*/  FMUL R9, R47.reuse, R13 ;  /* 0x0000000d2f097220 */ /* 0x040fe20000400000 */
[C---:B------:R-:W-:Y:S01]  /*6eb0*/  FMUL R12, R47.reuse, R21 ;  /* 0x000000152f0c7220 */ /* 0x040fe20000400000 */
[C---:B------:R-:W-:Y:S01]  /*6ec0*/  FMUL R21, R47.reuse, R30 ;  /* 0x0000001e2f157220 */ /* 0x040fe20000400000 */
[C---:B------:R-:W-:Y:S01]  /*6ed0*/  FMUL R13, R47.reuse, R22 ;  /* 0x000000162f0d7220 */ /* 0x040fe20000400000 */
[C---:B------:R-:W-:Y:S01]  /*6ee0*/  FMUL R22, R47.reuse, R31 ;  /* 0x0000001f2f167220 */ /* 0x040fe20000400000 */
        /* <DEDUP_REMOVED lines=8> */
[C---:B------:R-:W-:Y:S01]  /*6f70*/  FFMA R6, R49.reuse, R56, R6 ;  /* 0x0000003831067223 */ /* 0x040fe20000000006 */
[C---:B------:R-:W-:Y:S01]  /*6f80*/  FFMA R11, R49.reuse, R57, R11 ;  /* 0x00000039310b7223 */ /* 0x040fe2000000000b */
[C---:B------:R-:W-:Y:S01]  /*6f90*/  FFMA R8, R49.reuse, R58, R8 ;  /* 0x0000003a31087223 */ /* 0x040fe20000000008 */
[----:B------:R-:W-:Y:S01]  /*6fa0*/  FFMA R9, R49, R59, R9 ;  /* 0x0000003b31097223 */ /* 0x000fe20000000009 */
[----:B------:R-:W-:Y:S01]  /*6fb0*/  F2FP.SATFINITE.E4M3.F32.PACK_AB_MERGE_C R52, R7, R3, RZ ;  /* 0x000000030734723e */ /* 0x000fe200048070ff */
[----:B------:R-:W-:Y:S01]  /*6fc0*/  FFMA R10, R49, R60, R10 ;  /* 0x0000003c310a7223 */ /* 0x000fe2000000000a */
[----:B------:R-:W-:Y:S01]  /*6fd0*/  F2FP.SATFINITE.E4M3.F32.PACK_AB_MERGE_C R53, R11, R6, RZ ;  /* 0x000000060b35723e */ /* 0x000fe200048070ff */
[----:B------:R-:W-:Y:S01]  /*6fe0*/  FFMA R15, R49, R61, R15 ;  /* 0x0000003d310f7223 */ /* 0x000fe2000000000f */
[C---:B------:R-:W-:Y:S01]  /*6ff0*/  FMUL R3, R47.reuse, R16 ;  /* 0x000000102f037220 */ /* 0x040fe20000400000 */
[C---:B------:R-:W-:Y:S01]  /*7000*/  FMUL R6, R47.reuse, R17 ;  /* 0x000000112f067220 */ /* 0x040fe20000400000 */
[----:B------:R-:W-:Y:S01]  /*7010*/  F2FP.F16.E4M3.UNPACK_B R51, R87.H1 ;  /* 0x00000057ff33723e */ /* 0x000fe200030006ff */
[----:B------:R-:W-:Y:S01]  /*7020*/  FMUL R11, R47, R20 ;  /* 0x000000142f0b7220 */ /* 0x000fe20000400000 */
[----:B------:R-:W-:Y:S01]  /*7030*/  F2FP.SATFINITE.E4M3.F32.PACK_AB_MERGE_C R54, R15, R10, RZ ;  /* 0x0000000a0f36723e */ /* 0x000fe200048070ff */
[C---:B------:R-:W-:Y:S01]  /*7040*/  FFMA R3, R49.reuse, R62, R3 ;  /* 0x0000003e31037223 */ /* 0x040fe20000000003 */
[----:B------:R-:W-:Y:S01]  /*7050*/  FFMA R6, R49, R63, R6 ;  /* 0x0000003f31067223 */ /* 0x000fe20000000006 */
[----:B------:R-:W-:Y:S01]  /*7060*/  FMUL R20, R47, R29 ;  /* 0x0000001d2f147220 */ /* 0x000fe20000400000 */
[----:B------:R-:W-:Y:S01]  /*7070*/  F2FP.SATFINITE.E4M3.F32.PACK_AB_MERGE_C R29, R5, R4, R53 ;  /* 0x00000004051d723e */ /* 0x000fe20004807035 */
[----:B------:R-:W-:Y:S01]  /*7080*/  FMUL R10, R47, R19 ;  /* 0x000000132f0a7220 */ /* 0x000fe20000400000 */
[----:B------:R-:W-:Y:S01]  /*7090*/  F2FP.SATFINITE.E4M3.F32.PACK_AB_MERGE_C R30, R9, R8, R54 ;  /* 0x00000008091e723e */ /* 0x000fe20004807036 */
        /* <DEDUP_REMOVED lines=10> */
[----:B------:R-:W-:Y:S01]  /*7140*/  FFMA R14, R49, R69, R14 ;  /* 0x00000045310e7223 */ /* 0x000fe2000000000e */
[----:B------:R-:W-:Y:S01]  /*7150*/  FMUL R18, R47, R27 ;  /* 0x0000001b2f127220 */ /* 0x000fe20000400000 */
[C---:B------:R-:W-:Y:S01]  /*7160*/  FFMA R15, R49.reuse, R70, R15 ;  /* 0x00000046310f7223 */ /* 0x040fe2000000000f */
[C---:B------:R-:W-:Y:S01]  /*7170*/  FFMA R16, R49.reuse, R71, R16 ;  /* 0x0000004731107223 */ /* 0x040fe20000000010 */
[C---:B------:R-:W-:Y:S01]  /*7180*/  FFMA R17, R49.reuse, R72, R17 ;  /* 0x0000004831117223 */ /* 0x040fe20000000011 */
[C---:B------:R-:W-:Y:S01]  /*7190*/  FFMA R18, R49.reuse, R73, R18 ;  /* 0x0000004931127223 */ /* 0x040fe20000000012 */
[----:B------:R-:W-:Y:S01]  /*71a0*/  FFMA R19, R49, R74, R19 ;  /* 0x0000004a31137223 */ /* 0x000fe20000000013 */
[----:B------:R-:W-:Y:S01]  /*71b0*/  FMUL R23, R47, R32 ;  /* 0x000000202f177220 */ /* 0x000fe20000400000 */
[----:B------:R-:W-:Y:S01]  /*71c0*/  FFMA R20, R49, R75, R20 ;  /* 0x0000004b31147223 */ /* 0x000fe20000000014 */
[----:B------:R-:W-:Y:S01]  /*71d0*/  FMUL R24, R47, R33 ;  /* 0x000000212f187220 */ /* 0x000fe20000400000 */
[--C-:B------:R-:W-:Y:S02]  /*71e0*/  HADD2.F32 R50, -RZ, R51.reuse.H0_H0 ;  /* 0x20000033ff327230 */ /* 0x100fe40000004100 */
[----:B------:R-:W-:Y:S01]  /*71f0*/  FFMA R21, R49, R76, R21 ;  /* 0x0000004c31157223 */ /* 0x000fe20000000015 */
[----:B------:R-:W-:Y:S02]  /*7200*/  HADD2.F32 R51, -RZ, R51.H1_H1 ;  /* 0x30000033ff337230 */ /* 0x000fe40000004100 */
[----:B------:R-:W-:Y:S01]  /*7210*/  FMUL R25, R47, R34 ;  /* 0x000000222f197220 */ /* 0x000fe20000400000 */
[----:B------:R-:W-:Y:S01]  /*7220*/  FFMA R22, R49, R77, R22 ;  /* 0x0000004d31167223 */ /* 0x000fe20000000016 */
[----:B------:R-:W-:Y:S01]  /*7230*/  FMUL R26, R47, R35 ;  /* 0x000000232f1a7220 */ /* 0x000fe20000400000 */
[----:B------:R-:W-:Y:S01]  /*7240*/  F2FP.SATFINITE.E4M3.F32.PACK_AB_MERGE_C R7, R10, R7, RZ ;  /* 0x000000070a07723e */ /* 0x000fe200048070ff */
[C---:B------:R-:W-:Y:S01]  /*7250*/  FFMA R23, R49.reuse, R78, R23 ;  /* 0x0000004e31177223 */ /* 0x040fe20000000017 */
[C---:B------:R-:W-:Y:S01]  /*7260*/  FFMA R24, R49.reuse, R79, R24 ;  /* 0x0000004f31187223 */ /* 0x040fe20000000018 */
[C---:B------:R-:W-:Y:S01]  /*7270*/  FFMA R25, R49.reuse, R50, R25 ;  /* 0x0000003231197223 */ /* 0x040fe20000000019 */
[----:B------:R-:W-:Y:S01]  /*7280*/  FFMA R26, R49, R51, R26 ;  /* 0x00000033311a7223 */ /* 0x000fe2000000001a */
[----:B------:R-:W-:Y:S02]  /*7290*/  F2FP.SATFINITE.E4M3.F32.PACK_AB_MERGE_C R28, R2, R0, R52 ;  /* 0x00000000021c723e */ /* 0x000fe40004807034 */
[----:B------:R-:W-:Y:S02]  /*72a0*/  F2FP.SATFINITE.E4M3.F32.PACK_AB_MERGE_C R31, R6, R3, R7 ;  /* 0x00000003061f723e */ /* 0x000fe40004807007 */
[----:B------:R-:W-:Y:S02]  /*72b0*/  F2FP.SATFINITE.E4M3.F32.PACK_AB_MERGE_C R13, R14, R13, RZ ;  /* 0x0000000d0e0d723e */ /* 0x000fe400048070ff */
[----:B------:R-:W-:Y:S01]  /*72c0*/  F2FP.SATFINITE.E4M3.F32.PACK_AB_MERGE_C R17, R18, R17, RZ ;  /* 0x000000111211723e */ /* 0x000fe200048070ff */
[----:B------:R1:W-:Y:S01]  /*72d0*/  STS.128 [R100+UR49+0x5200], R28 ;  /* 0x0052001c64007988 */ /* 0x0003e20008000c31 */
[----:B------:R-:W-:Y:S02]  /*72e0*/  F2FP.SATFINITE.E4M3.F32.PACK_AB_MERGE_C R14, R22, R21, RZ ;  /* 0x00000015160e723e */ /* 0x000fe400048070ff */
[----:B------:R-:W-:Y:S02]  /*72f0*/  F2FP.SATFINITE.E4M3.F32.PACK_AB_MERGE_C R25, R26, R25, RZ ;  /* 0x000000191a19723e */ /* 0x000fe400048070ff */
[----:B------:R-:W-:Y:S02]  /*7300*/  F2FP.SATFINITE.E4M3.F32.PACK_AB_MERGE_C R12, R12, R11, R13 ;  /* 0x0000000b0c0c723e */ /* 0x000fe4000480700d */
[----:B------:R-:W-:Y:S02]  /*7310*/  F2FP.SATFINITE.E4M3.F32.PACK_AB_MERGE_C R13, R16, R15, R17 ;  /* 0x0000000f100d723e */ /* 0x000fe40004807011 */
        /* <DEDUP_REMOVED lines=13> */
[----:B------:R-:W-:Y:S02]  /*73f0*/  UIADD3 UR8, UP0, UPT, UR52, 0x680, URZ ;  /* 0x0000068034087890 */ /* 0x000fe4000ff1e0ff */
[----:B------:R-:W-:Y:S02]  /*7400*/  UIADD3 UR5, UPT, UPT, UR41, 0x40, URZ ;  /* 0x0000004029057890 */ /* 0x000fe4000fffe0ff */
[----:B------:R-:W-:Y:S02]  /*7410*/  UIADD3 UR4, UPT, UPT, UR49, 0x5200, URZ ;  /* 0x0000520031047890 */ /* 0x000fe4000fffe0ff */
[----:B------:R-:W-:Y:S01]  /*7420*/  UIADD3.X UR9, UPT, UPT, URZ, UR53, URZ, UP0, !UPT ;  /* 0x00000035ff097290 */ /* 0x000fe200087fe4ff */
[----:B------:R-:W-:Y:S01]  /*7430*/  UMOV UR6, UR42 ;  /* 0x0000002a00067c82 */ /* 0x000fe20008000000 */
[----:B------:R-:W-:Y:S07]  /*7440*/  UMOV UR7, UR36 ;  /* 0x0000002400077c82 */ /* 0x000fee0008000000 */
[----:B------:R2:W-:Y:S01]  /*7450*/  UTMASTG.3D [UR4], [UR8] ;  /* 0x00000004080073b5 */ /* 0x0005e20008010000 */
[----:B------:R0:W-:Y:S01]  /*7460*/  UTMACMDFLUSH ;  /* 0x00000000000079b7 */ /* 0x0001e20000000000 */
[----:B--2---:R-:W-:Y:S04]  /*7470*/  DEPBAR.LE SB0, 0x1 ;  /* 0x000080400000791a */ /* 0x004fe80000000000 */
.L_x_108:
[----:B------:R-:W-:Y:S05]  /*7480*/  BSYNC.RECONVERGENT B0 ;  /* 0x0000000000007941 */ /* 0x000fea0003800200 */
.L_x_107:
        /* <DEDUP_REMOVED lines=15> */
.L_x_112:
[----:B------:R-:W-:Y:S05]  /*7580*/  BSYNC B0 ;  /* 0x0000000000007941 */ /* 0x000fea0003800000 */
.L_x_111:
[----:B------:R-:W-:Y:S01]  /*7590*/  ISETP.NE.AND P0, PT, R116, RZ, PT ;  /* 0x000000ff7400720c */ /* 0x000fe20003f05270 */
[----:B------:R-:W-:Y:S11]  /*75a0*/  VIADD R105, R105, 0x1 ;  /* 0x0000000169697836 */ /* 0x000ff60000000000 */
[----:B------:R-:W-:Y:S01]  /*75b0*/  @!UPT UIADD3 URZ, UPT, UPT, URZ, URZ, URZ ;  /* 0x000000fffffff290 */ /* 0x000fe2000fffe0ff */
[----:B------:R3:W4:Y:S04]  /*75c0*/  @P0 LDS.128 R84, [R2+0x210] ;  /* 0x0002100002540984 */ /* 0x0007280000000c00 */
[----:B------:R1:W1:Y:S01]  /*75d0*/  @P0 LDS.128 R80, [R3+UR49+0x200] ;  /* 0x0002003103500984 */ /* 0x0002620008000c00 */
        /* <DEDUP_REMOVED lines=14> */
.L_x_110:
[----:B------:R-:W-:Y:S05]  /*76c0*/  BSYNC B1 ;  /* 0x0000000000017941 */ /* 0x000fea0003800000 */
.L_x_109:
[----:B------:R-:W-:Y:S05]  /*76d0*/  VIADD R0, R48, 0x80 ;  /* 0x0000008030007836 */ /* 0x000fea0000000000 */
[----:B------:R-:W-:Y:S04]  /*76e0*/  SHF.R.U32.HI R0, RZ, 0x15, R0 ;  /* 0x00000015ff007819 */ /* 0x000fe80000011600 */
[----:B------:R-:W-:Y:S11]  /*76f0*/  LOP3.LUT P0, RZ, R0, 0x3, R101, 0x48, !PT ;  /* 0x0000000300ff7812 */ /* 0x000ff60007804865 */
[----:B------:R-:W-:Y:S02]  /*7700*/  @!UPT UIADD3 URZ, UPT, UPT, URZ, URZ, URZ ;  /* 0x000000fffffff290 */ /* 0x000fe4000fffe0ff */
[----:B------:R-:W-:Y:S05]  /*7710*/  @!P0 BRA `(.L_x_114) ;  /* 0x0000000000408947 */ /* 0x000fea0003800000 */
[----:B------:R-:W2:Y:S01]  /*7720*/  LDCU.64 UR8, c[0x4][0x78] ;  /* 0x01000f00ff0877ac */ /* 0x000ea20008000a00 */
[----:B------:R-:W-:Y:S01]  /*7730*/  MOV R3, 0x0 ;  /* 0x0000000000037802 */ /* 0x000fe20000000f00 */
[----:B-1----:R-:W-:Y:S02]  /*7740*/  HFMA2 R12, -RZ, RZ, 0, 5.9604644775390625e-08 ;  /* 0x00000001ff0c7431 */ /* 0x002fe400000001ff */
[----:B------:R-:W-:Y:S02]  /*7750*/  IMAD.MOV.U32 R8, RZ, RZ, 0x192 ;  /* 0x00000192ff087424 */ /* 0x000fe400078e00ff */
[----:B------:R-:W-:Y:S01]  /*7760*/  IMAD.MOV.U32 R13, RZ, RZ, RZ ;  /* 0x000000ffff0d7224 */ /* 0x000fe200078e00ff */
[----:B------:R-:W1:Y:S01]  /*7770*/  LDCU.64 UR6, c[0x4][0x80] ;  /* 0x01001000ff0677ac */ /* 0x000e620008000a00 */
[----:B------:R-:W3:Y:S01]  /*7780*/  LDC.64 R2, c[0x4][R3] ;  /* 0x0100000003027b82 */ /* 0x000ee20000000a00 */
[----:B------:R-:W4:Y:S01]  /*7790*/  LDCU.64 UR4, c[0x4][0x18] ;  /* 0x01000300ff0477ac */ /* 0x000f220008000a00 */
[----:B--2---:R-:W-:Y:S01]  /*77a0*/  MOV R5, UR9 ;  /* 0x0000000900057c02 */ /* 0x004fe20008000f00 */
[----:B------:R-:W-:Y:S01]  /*77b0*/  IMAD.U32 R4, RZ, RZ, UR8 ;  /* 0x00000008ff047e24 */ /* 0x000fe2000f8e00ff */
[----:B-1----:R-:W-:Y:S01]  /*77c0*/  MOV R7, UR7 ;  /* 0x0000000700077c02 */ /* 0x002fe20008000f00 */
[----:B------:R-:W-:Y:S01]  /*77d0*/  IMAD.U32 R6, RZ, RZ, UR6 ;  /* 0x00000006ff067e24 */ /* 0x000fe2000f8e00ff */
[----:B----4-:R-:W-:Y:S01]  /*77e0*/  MOV R11, UR5 ;  /* 0x00000005000b7c02 */ /* 0x010fe20008000f00 */
[----:B------:R-:W-:Y:S02]  /*77f0*/  IMAD.U32 R10, RZ, RZ, UR4 ;  /* 0x00000004ff0a7e24 */ /* 0x000fe4000f8e00ff */
[----:B------:R-:W-:Y:S07]  /*7800*/  LEPC R20, `(.L_x_114) ;  /* 0x000000001014794e */ /* 0x000fee0000000000 */
[----:B---3--:R-:W-:Y:S05]  /*7810*/  CALL.ABS.NOINC R2 ;  /* 0x0000000002007343 */ /* 0x008fea0003c00000 */
.L_x_114:
        /* <DEDUP_REMOVED lines=148> */
[----:B------:R-:W-:Y:S02]  /*8160*/  UIADD3 UR8, UP0, UPT, UR52, 0x680, URZ ;  /* 0x0000068034087890 */ /* 0x000fe4000ff1e0ff */
[----:B------:R-:W-:Y:S02]  /*8170*/  UIADD3 UR5, UPT, UPT, UR41, 0x80, URZ ;  /* 0x0000008029057890 */ /* 0x000fe4000fffe0ff */
[----:B------:R-:W-:Y:S01]  /*8180*/  MOV R109, UR10 ;  /* 0x0000000a006d7c02 */ /* 0x000fe20008000f00 */
[----:B------:R-:W-:Y:S01]  /*8190*/  UIADD3.X UR9, UPT, UPT, URZ, UR53, URZ, UP0, !UPT ;  /* 0x00000035ff097290 */ /* 0x000fe200087fe4ff */
[----:B------:R-:W-:Y:S02]  /*81a0*/  UMOV UR6, UR42 ;  /* 0x0000002a00067c82 */ /* 0x000fe40008000000 */
[----:B------:R-:W-:Y:S01]  /*81b0*/  R2UR UR4, R109 ;  /* 0x000000006d0472ca */ /* 0x000fe200000e0000 */
[----:B------:R-:W-:Y:S11]  /*81c0*/  UMOV UR7, UR36 ;  /* 0x0000002400077c82 */ /* 0x000ff60008000000 */
[----:B------:R-:W-:Y:S01]  /*81d0*/  @!UPT UIADD3 URZ, UPT, UPT, URZ, URZ, URZ ;  /* 0x000000fffffff290 */ /* 0x000fe2000fffe0ff */
[----:B------:R2:W-:Y:S01]  /*81e0*/  UTMASTG.3D [UR4], [UR8] ;  /* 0x00000004080073b5 */ /* 0x0005e20008010000 */
[----:B------:R0:W-:Y:S01]  /*81f0*/  UTMACMDFLUSH ;  /* 0x00000000000079b7 */ /* 0x0001e20000000000 */
[----:B--2---:R-:W-:Y:S04]  /*8200*/  DEPBAR.LE SB0, 0x1 ;  /* 0x000080400000791a */ /* 0x004fe80000000000 */
.L_x_116:
[----:B------:R-:W-:Y:S05]  /*8210*/  BSYNC.RECONVERGENT B0 ;  /* 0x0000000000007941 */ /* 0x000fea0003800200 */
.L_x_115:
        /* <DEDUP_REMOVED lines=15> */
.L_x_120:
[----:B------:R-:W-:Y:S05]  /*8310*/  BSYNC B0 ;  /* 0x0000000000007941 */ /* 0x000fea0003800000 */
.L_x_119:
        /* <DEDUP_REMOVED lines=19> */
.L_x_118:
[----:B------:R-:W-:Y:S05]  /*8450*/  BSYNC B1 ;  /* 0x0000000000017941 */ /* 0x000fea0003800000 */
.L_x_117:
        /* <DEDUP_REMOVED lines=21> */
.L_x_122:
[----:B------:R-:W-:Y:S01]  /*85b0*/  ISETP.NE.AND P0, PT, R110, RZ, PT ;  /* 0x000000ff6e00720c */ /* 0x000fe20003f05270 */
[----:B------:R-:W-:Y:S05]  /*85c0*/  WARPSYNC.ALL ;  /* 0x0000000000007948 */ /* 0x000fea0003800000 */
[----:B------:R-:W-:Y:S01]  /*85d0*/  R2UR UR4, R48 ;  /* 0x00000000300472ca */ /* 0x000fe200000e0000 */
[----:B------:R-:W-:Y:S01]  /*85e0*/  BSSY.RECONVERGENT B0, `(.L_x_123) ;  /* 0x000009c000007945 */ /* 0x000fe20003800200 */
[-C--:B------:R-:W-:Y:S02]  /*85f0*/  F2FP.F16.E4M3.UNPACK_B R2, R80.reuse ;  /* 0x00000050ff02723e */ /* 0x080fe400020006ff */
[----:B------:R-:W-:Y:S02]  /*8600*/  F2FP.F16.E4M3.UNPACK_B R80, R80.H1 ;  /* 0x00000050ff50723e */ /* 0x000fe400030006ff */
[-C--:B------:R-:W-:Y:S01]  /*8610*/  F2FP.F16.E4M3.UNPACK_B R51, R81.reuse ;  /* 0x00000051ff33723e */ /* 0x080fe200020006ff */
[--C-:B------:R-:W-:Y:S01]  /*8620*/  HADD2.F32 R0, -RZ, R2.reuse.H0_H0 ;  /* 0x20000002ff007230 */ /* 0x100fe20000004100 */
[----:B------:R-:W-:Y:S01]  /*8630*/  F2FP.F16.E4M3.UNPACK_B R81, R81.H1 ;  /* 0x00000051ff51723e */ /* 0x000fe200030006ff */
[----:B------:R-:W-:Y:S01]  /*8640*/  HADD2.F32 R2, -RZ, R2.H1_H1 ;  /* 0x30000002ff027230 */ /* 0x000fe20000004100 */
[-C--:B------:R-:W-:Y:S01]  /*8650*/  F2FP.F16.E4M3.UNPACK_B R55, R82.reuse ;  /* 0x00000052ff37723e */ /* 0x080fe200020006ff */
[--C-:B------:R-:W-:Y:S01]  /*8660*/  HADD2.F32 R3, -RZ, R80.reuse.H0_H0 ;  /* 0x20000050ff037230 */ /* 0x100fe20000004100 */
[----:B------:R-:W-:Y:S01]  /*8670*/  F2FP.F16.E4M3.UNPACK_B R82, R82.H1 ;  /* 0x00000052ff52723e */ /* 0x000fe200030006ff */
[----:B-1----:R-:W-:Y:S01]  /*8680*/  LDTM.16dp32bit_t0_t15.x32 R4, tmem[UR4+0xc0] ;  /* 0x0000c004000479ee */ /* 0x002fe20008a80000 */
[----:B------:R-:W1:Y:S01]  /*8690*/  LDTM.16dp32bit_t16_t31.x32 R4, tmem[UR4+0xe0] ;  /* 0x0000e004000479ee */ /* 0x000e620008aa0000 */
[----:B------:R-:W-:Y:S01]  /*86a0*/  NOP ;  /* 0x0000000000007918 */ /* 0x000fe20000000000 */
[--C-:B------:R-:W-:Y:S01]  /*86b0*/  HADD2.F32 R50, -RZ, R51.reuse.H0_H0 ;  /* 0x20000033ff327230 */ /* 0x100fe20000004100 */
[----:B------:R-:W-:Y:S01]  /*86c0*/  R2UR UR5, R113 ;  /* 0x00000000710572ca */ /* 0x000fe200000e0000 */
[----:B------:R-:W-:Y:S01]  /*86d0*/  HADD2.F32 R51, -RZ, R51.H1_H1 ;  /* 0x30000033ff337230 */ /* 0x000fe20000004100 */
[----:B------:R-:W-:Y:S01]  /*86e0*/  F2FP.F16.E4M3.UNPACK_B R59, R83 ;  /* 0x00000053ff3b723e */ /* 0x000fe200020006ff */
[--C-:B------:R-:W-:Y:S01]  /*86f0*/  HADD2.F32 R54, -RZ, R55.reuse.H0_H0 ;  /* 0x20000037ff367230 */ /* 0x100fe20000004100 */
[----:B------:R-:W-:Y:S01]  /*8700*/  F2FP.F16.E4M3.UNPACK_B R63, R84 ;  /* 0x00000054ff3f723e */ /* 0x000fe200020006ff */
[----:B------:R-:W-:Y:S01]  /*8710*/  HADD2.F32 R55, -RZ, R55.H1_H1 ;  /* 0x30000037ff377230 */ /* 0x000fe20000004100 */
[----:B------:R-:W-:Y:S01]  /*8720*/  F2FP.F16.E4M3.UNPACK_B R67, R85 ;  /* 0x00000055ff43723e */ /* 0x000fe200020006ff */
[--C-:B------:R-:W-:Y:S01]  /*8730*/  HADD2.F32 R58, -RZ, R59.reuse.H0_H0 ;  /* 0x2000003bff3a7230 */ /* 0x100fe20000004100 */
[----:B------:R-:W-:Y:S01]  /*8740*/  F2FP.F16.E4M3.UNPACK_B R71, R86 ;  /* 0x00000056ff47723e */ /* 0x000fe200020006ff */
[----:B------:R-:W-:Y:S01]  /*8750*/  HADD2.F32 R59, -RZ, R59.H1_H1 ;  /* 0x3000003bff3b7230 */ /* 0x000fe20000004100 */
[----:B------:R-:W-:Y:S01]  /*8760*/  F2FP.F16.E4M3.UNPACK_B R74, R87 ;  /* 0x00000057ff4a723e */ /* 0x000fe200020006ff */
[--C-:B------:R-:W-:Y:S01]  /*8770*/  HADD2.F32 R62, -RZ, R63.reuse.H0_H0 ;  /* 0x2000003fff3e7230 */ /* 0x100fe20000004100 */
[----:B------:R-:W-:Y:S01]  /*8780*/  F2FP.F16.E4M3.UNPACK_B R83, R83.H1 ;  /* 0x00000053ff53723e */ /* 0x000fe200030006ff */
[----:B------:R-:W-:Y:S01]  /*8790*/  UIADD3 UR5, UPT, UPT, UR5, 0xe0, URZ ;  /* 0x000000e005057890 */ /* 0x000fe2000fffe0ff */
[----:B------:R-:W-:Y:S01]  /*87a0*/  HADD2.F32 R63, -RZ, R63.H1_H1 ;  /* 0x3000003fff3f7230 */ /* 0x000fe20000004100 */
[----:B------:R-:W-:Y:S01]  /*87b0*/  F2FP.F16.E4M3.UNPACK_B R84, R84.H1 ;  /* 0x00000054ff54723e */ /* 0x000fe200030006ff */
[--C-:B------:R-:W-:Y:S01]  /*87c0*/  HADD2.F32 R66, -RZ, R67.reuse.H0_H0 ;  /* 0x20000043ff427230 */ /* 0x100fe20000004100 */
[----:B------:R-:W-:Y:S01]  /*87d0*/  UPRMT UR5, UR37, 0x654, UR5 ;  /* 0x0000065425057896 */ /* 0x000fe20008000005 */
[----:B------:R-:W-:Y:S01]  /*87e0*/  HADD2.F32 R67, -RZ, R67.H1_H1 ;  /* 0x30000043ff437230 */ /* 0x000fe20000004100 */
[----:B------:R-:W-:Y:S01]  /*87f0*/  F2FP.F16.E4M3.UNPACK_B R85, R85.H1 ;  /* 0x00000055ff55723e */ /* 0x000fe200030006ff */
[--C-:B------:R-:W-:Y:S02]  /*8800*/  HADD2.F32 R70, -RZ, R71.reuse.H0_H0 ;  /* 0x20000047ff467230 */ /* 0x100fe40000004100 */
[C---:B-1----:R-:W-:Y:S01]  /*8810*/  FMUL R4, R47.reuse, R4 ;  /* 0x000000042f047220 */ /* 0x042fe20000400000 */
[C---:B------:R-:W-:Y:S01]  /*8820*/  FMUL R5, R47.reuse, R5 ;  /* 0x000000052f057220 */ /* 0x040fe20000400000 */
[C---:B------:R-:W-:Y:S01]  /*8830*/  FMUL R8, R47.reuse, R8 ;  /* 0x000000082f087220 */ /* 0x040fe20000400000 */
[----:B------:R-:W-:Y:S01]  /*8840*/  FMUL R9, R47, R9 ;  /* 0x000000092f097220 */ /* 0x000fe20000400000 */
[C---:B------:R-:W-:Y:S01]  /*8850*/  FFMA R4, R49.reuse, R0, R4 ;  /* 0x0000000031047223 */ /* 0x040fe20000000004 */
[----:B------:R-:W-:Y:S01]  /*8860*/  SYNCS.ARRIVE.TRANS64.RED.A1T0 RZ, [UR5], RZ ;  /* 0x000000ffffff79a7 */ /* 0x000fe20008100405 */
        /* <DEDUP_REMOVED lines=8> */
[----:B------:R-:W-:Y:S02]  /*88f0*/  HADD2.F32 R71, -RZ, R71.H1_H1 ;  /* 0x30000047ff477230 */ /* 0x000fe40000004100 */
[C---:B------:R-:W-:Y:S01]  /*8900*/  FMUL R25, R47.reuse, R30 ;  /* 0x0000001e2f197220 */ /* 0x040fe20000400000 */
[C---:B------:R-:W-:Y:S01]  /*8910*/  FMUL R30, R47.reuse, R35 ;  /* 0x000000232f1e7220 */ /* 0x040fe20000400000 */
[----:B------:R-:W-:Y:S02]  /*8920*/  HADD2.F32 R48, -RZ, R80.H1_H1 ;  /* 0x30000050ff307230 */ /* 0x000fe40000004100 */
[C---:B------:R-:W-:Y:S01]  /*8930*/  FMUL R6, R47.reuse, R6 ;  /* 0x000000062f067220 */ /* 0x040fe20000400000 */
[C---:B------:R-:W-:Y:S01]  /*8940*/  FMUL R7, R47.reuse, R7 ;  /* 0x000000072f077220 */ /* 0x040fe20000400000 */
[--C-:B------:R-:W-:Y:S02]  /*8950*/  HADD2.F32 R52, -RZ, R81.reuse.H0_H0 ;  /* 0x20000051ff347230 */ /* 0x100fe40000004100 */
[----:B------:R-:W-:Y:S01]  /*8960*/  FMUL R10, R47, R10 ;  /* 0x0000000a2f0a7220 */ /* 0x000fe20000400000 */
[C---:B------:R-:W-:Y:S01]  /*8970*/  FFMA R6, R49.reuse, R3, R6 ;  /* 0x0000000331067223 */ /* 0x040fe20000000006 */
[----:B------:R-:W-:Y:S02]  /*8980*/  HADD2.F32 R53, -RZ, R81.H1_H1 ;  /* 0x30000051ff357230 */ /* 0x000fe40000004100 */
[C---:B------:R-:W-:Y:S01]  /*8990*/  FFMA R7, R49.reuse, R48, R7 ;  /* 0x0000003031077223 */ /* 0x040fe20000000007 */
[C---:B------:R-:W-:Y:S01]  /*89a0*/  FFMA R8, R49.reuse, R50, R8 ;  /* 0x0000003231087223 */ /* 0x040fe20000000008 */
[C---:B------:R-:W-:Y:S01]  /*89b0*/  FFMA R9, R49.reuse, R51, R9 ;  /* 0x0000003331097223 */ /* 0x040fe20000000009 */
[----:B------:R-:W-:Y:S01]  /*89c0*/  FFMA R10, R49, R52, R10 ;  /* 0x00000034310a7223 */ /* 0x000fe2000000000a */
[--C-:B------:R-:W-:Y:S01]  /*89d0*/  HADD2.F32 R48, -RZ, R74.reuse.H0_H0 ;  /* 0x2000004aff307230 */ /* 0x100fe20000004100 */
[----:B------:R-:W-:Y:S01]  /*89e0*/  F2FP.SATFINITE.E4M3.F32.PACK_AB_MERGE_C R77, R7, R6, RZ ;  /* 0x00000006074d723e */ /* 0x000fe200048070ff */
[C---:B------:R-:W-:Y:S01]  /*89f0*/  FMUL R7, R47.reuse, R24 ;  /* 0x000000182f077220 */ /* 0x040fe20000400000 */
[C---:B------:R-:W-:Y:S01]  /*8a00*/  FMUL R24, R47.reuse, R29 ;  /* 0x0000001d2f187220 */ /* 0x040fe20000400000 */
[C---:B------:R-:W-:Y:S01]  /*8a10*/  FMUL R29, R47.reuse, R34 ;  /* 0x000000222f1d7220 */ /* 0x040fe20000400000 */
[----:B------:R-:W-:Y:S02]  /*8a20*/  HADD2.F32 R74, -RZ, R74.H1_H1 ;  /* 0x3000004aff4a7230 */ /* 0x000fe40000004100 */
[C---:B------:R-:W-:Y:S01]  /*8a30*/  FMUL R11, R47.reuse, R11 ;  /* 0x0000000b2f0b7220 */ /* 0x040fe20000400000 */
[--C-:B------:R-:W-:Y:S02]  /*8a40*/  HADD2.F32 R56, -RZ, R82.reuse.H0_H0 ;  /* 0x20000052ff387230 */ /* 0x100fe40000004100 */
[----:B------:R-:W-:Y:S01]  /*8a50*/  FMUL R14, R47, R14 ;  /* 0x0000000e2f0e7220 */ /* 0x000fe20000400000 */
[----:B------:R-:W-:Y:S02]  /*8a60*/  HADD2.F32 R57, -RZ, R82.H1_H1 ;  /* 0x30000052ff397230 */ /* 0x000fe40000004100 */
[C---:B------:R-:W-:Y:S01]  /*8a70*/  FFMA R11, R49.reuse, R53, R11 ;  /* 0x00000035310b7223 */ /* 0x040fe2000000000b */
[----:B------:R-:W-:Y:S01]  /*8a80*/  F2FP.F16.E4M3.UNPACK_B R86, R86.H1 ;  /* 0x00000056ff56723e */ /* 0x000fe200030006ff */
[C---:B------:R-:W-:Y:S01]  /*8a90*/  FFMA R12, R49.reuse, R54, R12 ;  /* 0x00000036310c7223 */ /* 0x040fe2000000000c */
[C---:B------:R-:W-:Y:S01]  /*8aa0*/  FFMA R13, R49.reuse, R55, R13 ;  /* 0x00000037310d7223 */ /* 0x040fe2000000000d */
[----:B------:R-:W-:Y:S01]  /*8ab0*/  F2FP.F16.E4M3.UNPACK_B R87, R87.H1 ;  /* 0x00000057ff57723e */ /* 0x000fe200030006ff */
[----:B------:R-:W-:Y:S01]  /*8ac0*/  FFMA R14, R49, R56, R14 ;  /* 0x00000038310e7223 */ /* 0x000fe2000000000e */
[----:B------:R-:W-:Y:S01]  /*8ad0*/  F2FP.SATFINITE.E4M3.F32.PACK_AB_MERGE_C R10, R11, R10, RZ ;  /* 0x0000000a0b0a723e */ /* 0x000fe200048070ff */
[C---:B------:R-:W-:Y:S01]  /*8ae0*/  FMUL R15, R47.reuse, R15 ;  /* 0x0000000f2f0f7220 */ /* 0x040fe20000400000 */
[--C-:B------:R-:W-:Y:S02]  /*8af0*/  HADD2.F32 R60, -RZ, R83.reuse.H0_H0 ;  /* 0x20000053ff3c7230 */ /* 0x100fe40000004100 */
[----:B------:R-:W-:Y:S01]  /*8b00*/  FMUL R18, R47, R18 ;  /* 0x000000122f127220 */ /* 0x000fe20000400000 */
[----:B------:R-:W-:Y:S02]  /*8b10*/  HADD2.F32 R61, -RZ, R83.H1_H1 ;  /* 0x30000053ff3d7230 */ /* 0x000fe40000004100 */
[----:B------:R-:W-:Y:S01]  /*8b20*/  FFMA R15, R49, R57, R15 ;  /* 0x00000039310f7223 */ /* 0x000fe2000000000f */
[----:B------:R-:W-:Y:S01]  /*8b30*/  IADD3 R45, PT, PT, R45, 0x1, RZ ;  /* 0x000000012d2d7810 */ /* 0x000fe20007ffe0ff */
[C---:B------:R-:W-:Y:S01]  /*8b40*/  FFMA R16, R49.reuse, R58, R16 ;  /* 0x0000003a31107223 */ /* 0x040fe20000000010 */
        /* <DEDUP_REMOVED lines=8> */
[C---:B------:R-:W-:Y:S01]  /*8bd0*/  FFMA R0, R49.reuse, R62, R0 ;  /* 0x0000003e31007223 */ /* 0x040fe20000000000 */
[C---:B------:R-:W-:Y:S01]  /*8be0*/  FFMA R2, R49.reuse, R63, R2 ;  /* 0x0000003f31027223 */ /* 0x040fe20000000002 */
[--C-:B------:R-:W-:Y:S02]  /*8bf0*/  HADD2.F32 R68, -RZ, R85.reuse.H0_H0 ;  /* 0x20000055ff447230 */ /* 0x100fe40000004100 */
[----:B------:R-:W-:Y:S01]  /*8c00*/  FFMA R3, R49, R64, R3 ;  /* 0x0000004031037223 */ /* 0x000fe20000000003 */
[----:B------:R-:W-:Y:S02]  /*8c10*/  HADD2.F32 R69, -RZ, R85.H1_H1 ;  /* 0x30000055ff457230 */ /* 0x000fe40000004100 */
[C---:B------:R-:W-:Y:S01]  /*8c20*/  FMUL R21, R47.reuse, R26 ;  /* 0x0000001a2f157220 */ /* 0x040fe20000400000 */
[----:B------:R-:W-:Y:S01]  /*8c30*/  FMUL R22, R47, R27 ;  /* 0x0000001b2f167220 */ /* 0x000fe20000400000 */
[C---:B------:R-:W-:Y:S01]  /*8c40*/  FFMA R6, R49.reuse, R65, R6 ;  /* 0x0000004131067223 */ /* 0x040fe20000000006 */
[----:B------:R-:W-:Y:S01]  /*8c50*/  FFMA R7, R49, R66, R7 ;  /* 0x0000004231077223 */ /* 0x000fe20000000007 */
[----:B------:R-:W-:Y:S01]  /*8c60*/  FMUL R23, R47, R28 ;  /* 0x0000001c2f177220 */ /* 0x000fe20000400000 */
[C---:B------:R-:W-:Y:S01]  /*8c70*/  FFMA R20, R49.reuse, R67, R20 ;  /* 0x0000004331147223 */ /* 0x040fe20000000014 */
[--C-:B------:R-:W-:Y:S02]  /*8c80*/  HADD2.F32 R72, -RZ, R86.reuse.H0_H0 ;  /* 0x20000056ff487230 */ /* 0x100fe40000004100 */
[C---:B------:R-:W-:Y:S01]  /*8c90*/  FFMA R21, R49.reuse, R68, R21 ;  /* 0x0000004431157223 */ /* 0x040fe20000000015 */
[----:B------:R-:W-:Y:S02]  /*8ca0*/  HADD2.F32 R73, -RZ, R86.H1_H1 ;  /* 0x30000056ff497230 */ /* 0x000fe40000004100 */
[----:B------:R-:W-:Y:S01]  /*8cb0*/  FFMA R22, R49, R69, R22 ;  /* 0x0000004531167223 */ /* 0x000fe20000000016 */
[C---:B------:R-:W-:Y:S01]  /*8cc0*/  FMUL R26, R47.reuse, R31 ;  /* 0x0000001f2f1a7220 */ /* 0x040fe20000400000 */
[----:B------:R-:W-:Y:S01]  /*8cd0*/  FMUL R27, R47, R32 ;  /* 0x000000202f1b7220 */ /* 0x000fe20000400000 */
[----:B------:R-:W-:Y:S01]  /*8ce0*/  FFMA R23, R49, R70, R23 ;  /* 0x0000004631177223 */ /* 0x000fe20000000017 */
[----:B------:R-:W-:Y:S01]  /*8cf0*/  FMUL R28, R47, R33 ;  /* 0x000000212f1c7220 */ /* 0x000fe20000400000 */
[C---:B------:R-:W-:Y:S01]  /*8d00*/  FFMA R24, R49.reuse, R71, R24 ;  /* 0x0000004731187223 */ /* 0x040fe20000000018 */
[--C-:B------:R-:W-:Y:S02]  /*8d10*/  HADD2.F32 R75, -RZ, R87.reuse.H0_H0 ;  /* 0x20000057ff4b7230 */ /* 0x100fe40000004100 */
[C---:B------:R-:W-:Y:S01]  /*8d20*/  FFMA R25, R49.reuse, R72, R25 ;  /* 0x0000004831197223 */ /* 0x040fe20000000019 */
[----:B------:R-:W-:Y:S02]  /*8d30*/  HADD2.F32 R76, -RZ, R87.H1_H1 ;  /* 0x30000057ff4c7230 */ /* 0x000fe40000004100 */
[----:B------:R-:W-:Y:S01]  /*8d40*/  FFMA R26, R49, R73, R26 ;  /* 0x00000049311a7223 */ /* 0x000fe2000000001a */
[----:B------:R-:W-:Y:S01]  /*8d50*/  F2FP.SATFINITE.E4M3.F32.PACK_AB_MERGE_C R14, R15, R14, RZ ;  /* 0x0000000e0f0e723e */ /* 0x000fe200048070ff */
[----:B------:R-:W-:Y:S01]  /*8d60*/  FFMA R27, R49, R48, R27 ;  /* 0x00000030311b7223 */ /* 0x000fe2000000001b */
[----:B------:R-:W-:Y:S01]  /*8d70*/  F2FP.SATFINITE.E4M3.F32.PACK_AB_MERGE_C R18, R19, R18, RZ ;  /* 0x000000121312723e */ /* 0x000fe200048070ff */
[C---:B------:R-:W-:Y:S01]  /*8d80*/  FFMA R28, R49.reuse, R74, R28 ;  /* 0x0000004a311c7223 */ /* 0x040fe2000000001c */
[C---:B------:R-:W-:Y:S01]  /*8d90*/  FFMA R29, R49.reuse, R75, R29 ;  /* 0x0000004b311d7223 */ /* 0x040fe2000000001d */
[----:B------:R-:W-:Y:S01]  /*8da0*/  FFMA R30, R49, R76, R30 ;  /* 0x0000004c311e7223 */ /* 0x000fe2000000001e */
[----:B------:R-:W-:Y:S02]  /*8db0*/  F2FP.SATFINITE.E4M3.F32.PACK_AB_MERGE_C R32, R5, R4, R77 ;  /* 0x000000040520723e */ /* 0x000fe4000480704d */
[----:B------:R-:W-:Y:S02]  /*8dc0*/  F2FP.SATFINITE.E4M3.F32.PACK_AB_MERGE_C R33, R9, R8, R10 ;  /* 0x000000080921723e */ /* 0x000fe4000480700a */
        /* <DEDUP_REMOVED lines=10> */
[----:B------:R-:W-:Y:S05]  /*8e70*/  F2FP.SATFINITE.E4M3.F32.PACK_AB_MERGE_C R7, R28, R27, R29 ;  /* 0x0000001b1c07723e */ /* 0x000fea000480701d */
        /* <DEDUP_REMOVED lines=18> */
.L_x_124:
[----:B------:R-:W-:Y:S05]  /*8fa0*/  BSYNC.RECONVERGENT B0 ;  /* 0x0000000000007941 */ /* 0x000fea0003800200 */
.L_x_123:
[----:B------:R-:W-:Y:S01]  /*8fb0*/  BAR.SYNC.DEFER_BLOCKING 0x1, 0x80 ;  /* 0x0042000000007b1d */ /* 0x000fe20000010000 */
[----:B------:R-:W-:Y:S01]  /*8fc0*/  ISETP.NE.AND P2, PT, R111, RZ, PT ;  /* 0x000000ff6f00720c */ /* 0x000fe20003f45270 */
[----:B------:R-:W-:Y:S01]  /*8fd0*/  IMAD.IADD R14, R43, 0x1, R94 ;  /* 0x000000012b0e7824 */ /* 0x000fe200078e025e */
[----:B------:R-:W-:Y:S01]  /*8fe0*/  ISETP.NE.AND P0, PT, R112, 0x2, PT ;  /* 0x000000027000780c */ /* 0x000fe20003f05270 */
[----:B------:R-:W-:Y:S01]  /*8ff0*/  IMAD.IADD R15, R44, 0x1, R95 ;  /* 0x000000012c0f7824 */ /* 0x000fe200078e025f */
[----:B------:R-:W-:Y:S02]  /*9000*/  ISETP.NE.AND P1, PT, R45, 0x4, PT ;  /* 0x000000042d00780c */ /* 0x000fe40003f25270 */
[----:B------:R-:W-:Y:S02]  /*9010*/  SEL R2, RZ, 0x1, P0 ;  /* 0x00000001ff027807 */ /* 0x000fe40000000000 */
[----:B------:R-:W-:Y:S02]  /*9020*/  SEL R0, RZ, 0x1, P1 ;  /* 0x00000001ff007807 */ /* 0x000fe40000800000 */
[----:B------:R-:W-:Y:S02]  /*9030*/  LOP3.LUT R106, R106, R2, RZ, 0x3c, !PT ;  /* 0x000000026a6a7212 */ /* 0x000fe400078e3cff */
[----:B------:R-:W-:Y:S02]  /*9040*/  LOP3.LUT R107, R107, R0, RZ, 0x3c, !PT ;  /* 0x000000006b6b7212 */ /* 0x000fe400078e3cff */
[----:B------:R-:W-:Y:S02]  /*9050*/  @P2 R2UR UR36, R103 ;  /* 0x00000000672422ca */ /* 0x000fe400000e0000 */
[----:B------:R-:W-:Y:S02]  /*9060*/  SEL R112, R112, RZ, P0 ;  /* 0x000000ff70707207 */ /* 0x000fe40000000000 */
[----:B------:R-:W-:Y:S01]  /*9070*/  SEL R45, R45, RZ, P1 ;  /* 0x000000ff2d2d7207 */ /* 0x000fe20000800000 */
[----:B------:R-:W-:Y:S10]  /*9080*/  @P2 BRA `(.L_x_125) ;  /* 0xffffffbc00382947 */ /* 0x000ff4000383ffff */
[----:B------:R-:W-:Y:S05]  /*9090*/  EXIT ;  /* 0x000000000000794d */ /* 0x000fea0003800000 */
.L_x_19:
[----:B--2---:R2:W1:Y:S02]  /*90a0*/  SYNCS.PHASECHK.TRANS64.TRYWAIT P0, [R2+URZ+0x110], R3 ;  /* 0x00011003020075a7 */ /* 0x00446400080011ff */
[----:B-1----:R-:W-:Y:S05]  /*90b0*/  @!P0 NANOSLEEP.SYNCS 0x989680 ;  /* 0x009896800000895d */ /* 0x002fea0003900000 */
[----:B------:R-:W1:Y:S02]  /*90c0*/  @!P0 SYNCS.PHASECHK.TRANS64 P0, [R2+URZ+0x110], R3 ;  /* 0x00011003020085a7 */ /* 0x000e6400080010ff */
[----:B-1----:R-:W-:Y:S05]  /*90d0*/  @!P0 BRA `(.L_x_19) ;  /* 0xfffffffc00f08947 */ /* 0x002fea000383ffff */
[----:B------:R-:W-:Y:S05]  /*90e0*/  BRA `(.L_x_126) ;  /* 0xffffff8400447947 */ /* 0x000fea000383ffff */
.L_x_22:
[----:B-1----:R-:W-:-:S07]  /*90f0*/  MOV R2, UR33 ;  /* 0x0000002100027c02 */ /* 0x002fce0008000f00 */
.L_x_127:
[----:B-1----:R1:W2:Y:S02]  /*9100*/  SYNCS.PHASECHK.TRANS64.TRYWAIT P0, [R2+URZ+0x28], R4 ;  /* 0x00002804020075a7 */ /* 0x0022a400080011ff */
[----:B--2---:R-:W-:Y:S05]  /*9110*/  @!P0 NANOSLEEP.SYNCS 0x989680 ;  /* 0x009896800000895d */ /* 0x004fea0003900000 */
[----:B------:R-:W2:Y:S02]  /*9120*/  @!P0 SYNCS.PHASECHK.TRANS64 P0, [R2+URZ+0x28], R4 ;  /* 0x00002804020085a7 */ /* 0x000ea400080010ff */
[----:B--2---:R-:W-:Y:S05]  /*9130*/  @!P0 BRA `(.L_x_127) ;  /* 0xfffffffc00f08947 */ /* 0x004fea000383ffff */
[----:B------:R-:W-:Y:S05]  /*9140*/  BRA `(.L_x_21) ;  /* 0xffffff8400947947 */ /* 0x000fea000383ffff */
.L_x_28:
[----:B-1----:R-:W-:-:S07]  /*9150*/  MOV R2, UR17 ;  /* 0x0000001100027c02 */ /* 0x002fce0008000f00 */
.L_x_128:
[----:B-1----:R1:W2:Y:S02]  /*9160*/  SYNCS.PHASECHK.TRANS64.TRYWAIT P0, [R2+URZ+0x28], R4 ;  /* 0x00002804020075a7 */ /* 0x0022a400080011ff */
[----:B--2---:R-:W-:Y:S05]  /*9170*/  @!P0 NANOSLEEP.SYNCS 0x989680 ;  /* 0x009896800000895d */ /* 0x004fea0003900000 */
[----:B------:R-:W2:Y:S02]  /*9180*/  @!P0 SYNCS.PHASECHK.TRANS64 P0, [R2+URZ+0x28], R4 ;  /* 0x00002804020085a7 */ /* 0x000ea400080010ff */
[----:B--2---:R-:W-:Y:S05]  /*9190*/  @!P0 BRA `(.L_x_128) ;  /* 0xfffffffc00f08947 */ /* 0x004fea000383ffff */
[----:B------:R-:W-:Y:S05]  /*91a0*/  BRA `(.L_x_27) ;  /* 0xffffff88003c7947 */ /* 0x000fea000383ffff */
.L_x_32:
[----:B-1----:R1:W2:Y:S02]  /*91b0*/  SYNCS.PHASECHK.TRANS64.TRYWAIT P0, [R2+URZ+0xa0], R3 ;  /* 0x0000a003020075a7 */ /* 0x0022a400080011ff */
[----:B--2---:R-:W-:Y:S05]  /*91c0*/  @!P0 NANOSLEEP.SYNCS 0x989680 ;  /* 0x009896800000895d */ /* 0x004fea0003900000 */
[----:B------:R-:W2:Y:S02]  /*91d0*/  @!P0 SYNCS.PHASECHK.TRANS64 P0, [R2+URZ+0xa0], R3 ;  /* 0x0000a003020085a7 */ /* 0x000ea400080010ff */
[----:B--2---:R-:W-:Y:S05]  /*91e0*/  @!P0 BRA `(.L_x_32) ;  /* 0xfffffffc00f08947 */ /* 0x004fea000383ffff */
[----:B------:R-:W-:Y:S05]  /*91f0*/  BRA `(.L_x_129) ;  /* 0xffffff8800cc7947 */ /* 0x000fea000383ffff */
.L_x_36:
[----:B----4-:R-:W-:-:S07]  /*9200*/  MOV R0, UR5 ;  /* 0x0000000500007c02 */ /* 0x010fce0008000f00 */
.L_x_130:
[----:B-1----:R1:W2:Y:S02]  /*9210*/  SYNCS.PHASECHK.TRANS64.TRYWAIT P0, [R0+URZ], R2 ;  /* 0x00000002000075a7 */ /* 0x0022a400080011ff */
[----:B--2---:R-:W-:Y:S05]  /*9220*/  @!P0 NANOSLEEP.SYNCS 0x989680 ;  /* 0x009896800000895d */ /* 0x004fea0003900000 */
[----:B------:R-:W2:Y:S02]  /*9230*/  @!P0 SYNCS.PHASECHK.TRANS64 P0, [R0+URZ], R2 ;  /* 0x00000002000085a7 */ /* 0x000ea400080010ff */
[----:B--2---:R-:W-:Y:S05]  /*9240*/  @!P0 BRA `(.L_x_130) ;  /* 0xfffffffc00f08947 */ /* 0x004fea000383ffff */
[----:B------:R-:W-:Y:S05]  /*9250*/  BRA `(.L_x_131) ;  /* 0xffffff90003c7947 */ /* 0x000fea000383ffff */
.L_x_37:
[----:B----4-:R-:W-:-:S07]  /*9260*/  MOV R0, UR5 ;  /* 0x0000000500007c02 */ /* 0x010fce0008000f00 */
.L_x_132:
[----:B-1----:R1:W2:Y:S02]  /*9270*/  SYNCS.PHASECHK.TRANS64.TRYWAIT P0, [R0+URZ], R3 ;  /* 0x00000003000075a7 */ /* 0x0022a400080011ff */
[----:B--2---:R-:W-:Y:S05]  /*9280*/  @!P0 NANOSLEEP.SYNCS 0x989680 ;  /* 0x009896800000895d */ /* 0x004fea0003900000 */
[----:B------:R-:W2:Y:S02]  /*9290*/  @!P0 SYNCS.PHASECHK.TRANS64 P0, [R0+URZ], R3 ;  /* 0x00000003000085a7 */ /* 0x000ea400080010ff */
[----:B--2---:R-:W-:Y:S05]  /*92a0*/  @!P0 BRA `(.L_x_132) ;  /* 0xfffffffc00f08947 */ /* 0x004fea000383ffff */
[----:B------:R-:W-:Y:S05]  /*92b0*/  BRA `(.L_x_133) ;  /* 0xffffff9000487947 */ /* 0x000fea000383ffff */
.L_x_38:
[----:B----4-:R-:W-:-:S07]  /*92c0*/  MOV R0, UR5 ;  /* 0x0000000500007c02 */ /* 0x010fce0008000f00 */
.L_x_134:
[----:B-1----:R1:W2:Y:S02]  /*92d0*/  SYNCS.PHASECHK.TRANS64.TRYWAIT P0, [R0+URZ], R3 ;  /* 0x00000003000075a7 */ /* 0x0022a400080011ff */
[----:B--2---:R-:W-:Y:S05]  /*92e0*/  @!P0 NANOSLEEP.SYNCS 0x989680 ;  /* 0x009896800000895d */ /* 0x004fea0003900000 */
[----:B------:R-:W2:Y:S02]  /*92f0*/  @!P0 SYNCS.PHASECHK.TRANS64 P0, [R0+URZ], R3 ;  /* 0x00000003000085a7 */ /* 0x000ea400080010ff */
[----:B--2---:R-:W-:Y:S05]  /*9300*/  @!P0 BRA `(.L_x_134) ;  /* 0xfffffffc00f08947 */ /* 0x004fea000383ffff */
[----:B------:R-:W-:Y:S05]  /*9310*/  BRA `(.L_x_135) ;  /* 0xffffff9000547947 */ /* 0x000fea000383ffff */
.L_x_39:
[----:B----4-:R-:W-:-:S07]  /*9320*/  MOV R0, UR5 ;  /* 0x0000000500007c02 */ /* 0x010fce0008000f00 */
.L_x_136:
[----:B-1----:R1:W2:Y:S02]  /*9330*/  SYNCS.PHASECHK.TRANS64.TRYWAIT P0, [R0+URZ], R3 ;  /* 0x00000003000075a7 */ /* 0x0022a400080011ff */
[----:B--2---:R-:W-:Y:S05]  /*9340*/  @!P0 NANOSLEEP.SYNCS 0x989680 ;  /* 0x009896800000895d */ /* 0x004fea0003900000 */
[----:B------:R-:W2:Y:S02]  /*9350*/  @!P0 SYNCS.PHASECHK.TRANS64 P0, [R0+URZ], R3 ;  /* 0x00000003000085a7 */ /* 0x000ea400080010ff */
[----:B--2---:R-:W-:Y:S05]  /*9360*/  @!P0 BRA `(.L_x_136) ;  /* 0xfffffffc00f08947 */ /* 0x004fea000383ffff */
[----:B------:R-:W-:Y:S05]  /*9370*/  BRA `(.L_x_137) ;  /* 0xffffff9000607947 */ /* 0x000fea000383ffff */
.L_x_42:
[----:B-1----:R1:W2:Y:S02]  /*9380*/  SYNCS.PHASECHK.TRANS64.TRYWAIT P0, [R0+URZ+0x100], R4 ;  /* 0x00010004000075a7 */ /* 0x0022a400080011ff */
[----:B--2---:R-:W-:Y:S05]  /*9390*/  @!P0 NANOSLEEP.SYNCS 0x989680 ;  /* 0x009896800000895d */ /* 0x004fea0003900000 */
[----:B------:R-:W2:Y:S02]  /*93a0*/  @!P0 SYNCS.PHASECHK.TRANS64 P0, [R0+URZ+0x100], R4 ;  /* 0x00010004000085a7 */ /* 0x000ea400080010ff */
[----:B--2---:R-:W-:Y:S05]  /*93b0*/  @!P0 BRA `(.L_x_42) ;  /* 0xfffffffc00f08947 */ /* 0x004fea000383ffff */
[----:B------:R-:W-:Y:S05]  /*93c0*/  BRA `(.L_x_138) ;  /* 0xffffff9000bc7947 */ /* 0x000fea000383ffff */
.L_x_43:
[----:B------:R-:W-:-:S07]  /*93d0*/  MOV R0, UR5 ;  /* 0x0000000500007c02 */ /* 0x000fce0008000f00 */
.L_x_139:
[----:B-1----:R1:W2:Y:S02]  /*93e0*/  SYNCS.PHASECHK.TRANS64.TRYWAIT P0, [R0+URZ+0xb0], R5 ;  /* 0x0000b005000075a7 */ /* 0x0022a400080011ff */
[----:B--2---:R-:W-:Y:S05]  /*93f0*/  @!P0 NANOSLEEP.SYNCS 0x989680 ;  /* 0x009896800000895d */ /* 0x004fea0003900000 */
[----:B------:R-:W2:Y:S02]  /*9400*/  @!P0 SYNCS.PHASECHK.TRANS64 P0, [R0+URZ+0xb0], R5 ;  /* 0x0000b005000085a7 */ /* 0x000ea400080010ff */
[----:B--2---:R-:W-:Y:S05]  /*9410*/  @!P0 BRA `(.L_x_139) ;  /* 0xfffffffc00f08947 */ /* 0x004fea000383ffff */
[----:B------:R-:W-:Y:S05]  /*9420*/  BRA `(.L_x_140) ;  /* 0xffffff9000cc7947 */ /* 0x000fea000383ffff */
.L_x_44:
[----:B-1----:R1:W2:Y:S02]  /*9430*/  SYNCS.PHASECHK.TRANS64.TRYWAIT P1, [R0+URZ+0xa0], R4 ;  /* 0x0000a004000075a7 */ /* 0x0022a400080211ff */
[----:B--2---:R-:W-:Y:S05]  /*9440*/  @!P1 NANOSLEEP.SYNCS 0x989680 ;  /* 0x009896800000995d */ /* 0x004fea0003900000 */
[----:B------:R-:W2:Y:S02]  /*9450*/  @!P1 SYNCS.PHASECHK.TRANS64 P1, [R0+URZ+0xa0], R4 ;  /* 0x0000a004000095a7 */ /* 0x000ea400080210ff */
[----:B--2---:R-:W-:Y:S05]  /*9460*/  @!P1 BRA `(.L_x_44) ;  /* 0xfffffffc00f09947 */ /* 0x004fea000383ffff */
[----:B------:R-:W-:Y:S05]  /*9470*/  BRA `(.L_x_141) ;  /* 0xffffff9000fc7947 */ /* 0x000fea000383ffff */
.L_x_47:
[----:B------:R-:W-:-:S07]  /*9480*/  MOV R0, UR5 ;  /* 0x0000000500007c02 */ /* 0x000fce0008000f00 */
.L_x_142:
[----:B-1----:R1:W2:Y:S02]  /*9490*/  SYNCS.PHASECHK.TRANS64.TRYWAIT P0, [R0+URZ+0xb0], R2 ;  /* 0x0000b002000075a7 */ /* 0x0022a400080011ff */
[----:B--2---:R-:W-:Y:S05]  /*94a0*/  @!P0 NANOSLEEP.SYNCS 0x989680 ;  /* 0x009896800000895d */ /* 0x004fea0003900000 */
[----:B------:R-:W2:Y:S02]  /*94b0*/  @!P0 SYNCS.PHASECHK.TRANS64 P0, [R0+URZ+0xb0], R2 ;  /* 0x0000b002000085a7 */ /* 0x000ea400080010ff */
[----:B--2---:R-:W-:Y:S05]  /*94c0*/  @!P0 BRA `(.L_x_142) ;  /* 0xfffffffc00f08947 */ /* 0x004fea000383ffff */
[----:B------:R-:W-:Y:S05]  /*94d0*/  BRA `(.L_x_46) ;  /* 0xffffff9400507947 */ /* 0x000fea000383ffff */
.L_x_54:
[----:B-1----:R1:W2:Y:S02]  /*94e0*/  SYNCS.PHASECHK.TRANS64.TRYWAIT P1, [R0+URZ+0xa0], R2 ;  /* 0x0000a002000075a7 */ /* 0x0022a400080211ff */
[----:B--2---:R-:W-:Y:S05]  /*94f0*/  @!P1 NANOSLEEP.SYNCS 0x989680 ;  /* 0x009896800000995d */ /* 0x004fea0003900000 */
[----:B------:R-:W2:Y:S02]  /*9500*/  @!P1 SYNCS.PHASECHK.TRANS64 P1, [R0+URZ+0xa0], R2 ;  /* 0x0000a002000095a7 */ /* 0x000ea400080210ff */
[----:B--2---:R-:W-:Y:S05]  /*9510*/  @!P1 BRA `(.L_x_54) ;  /* 0xfffffffc00f09947 */ /* 0x004fea000383ffff */
[----:B------:R-:W-:Y:S05]  /*9520*/  BRA `(.L_x_143) ;  /* 0xffffff9800c07947 */ /* 0x000fea000383ffff */
.L_x_55:
[----:B------:R-:W-:-:S07]  /*9530*/  MOV R2, UR7 ;  /* 0x0000000700027c02 */ /* 0x000fce0008000f00 */
.L_x_144:
[----:B-1----:R1:W2:Y:S02]  /*9540*/  SYNCS.PHASECHK.TRANS64.TRYWAIT P0, [R2+URZ+0xe0], R0 ;  /* 0x0000e000020075a7 */ /* 0x0022a400080011ff */
[----:B--2---:R-:W-:Y:S05]  /*9550*/  @!P0 NANOSLEEP.SYNCS 0x989680 ;  /* 0x009896800000895d */ /* 0x004fea0003900000 */
[----:B------:R-:W2:Y:S02]  /*9560*/  @!P0 SYNCS.PHASECHK.TRANS64 P0, [R2+URZ+0xe0], R0 ;  /* 0x0000e000020085a7 */ /* 0x000ea400080010ff */
[----:B--2---:R-:W-:Y:S05]  /*9570*/  @!P0 BRA `(.L_x_144) ;  /* 0xfffffffc00f08947 */ /* 0x004fea000383ffff */
[----:B------:R-:W-:Y:S05]  /*9580*/  BRA `(.L_x_145) ;  /* 0xffffff9c00107947 */ /* 0x000fea000383ffff */
.L_x_58:
[----:B------:R-:W-:Y:S07]  /*9590*/  MOV R0, UR6 ;  /* 0x0000000600007c02 */ /* 0x000fee0008000f00 */
.L_x_146:
[----:B-1----:R1:W2:Y:S02]  /*95a0*/  SYNCS.PHASECHK.TRANS64.TRYWAIT P0, [R0+URZ], R2 ;  /* 0x00000002000075a7 */ /* 0x0022a400080011ff */
[----:B--2---:R-:W-:Y:S05]  /*95b0*/  @!P0 NANOSLEEP.SYNCS 0x989680 ;  /* 0x009896800000895d */ /* 0x004fea0003900000 */
[----:B------:R-:W2:Y:S02]  /*95c0*/  @!P0 SYNCS.PHASECHK.TRANS64 P0, [R0+URZ], R2 ;  /* 0x00000002000085a7 */ /* 0x000ea400080010ff */
[----:B--2---:R-:W-:Y:S05]  /*95d0*/  @!P0 BRA `(.L_x_146) ;  /* 0xfffffffc00f08947 */ /* 0x004fea000383ffff */
[----:B------:R-:W-:Y:S05]  /*95e0*/  BRA `(.L_x_57) ;  /* 0xffffff9c002c7947 */ /* 0x000fea000383ffff */
.L_x_61:
[----:B------:R-:W-:-:S07]  /*95f0*/  MOV R0, UR6 ;  /* 0x0000000600007c02 */ /* 0x000fce0008000f00 */
.L_x_147:
[----:B--2---:R2:W4:Y:S02]  /*9600*/  SYNCS.PHASECHK.TRANS64.TRYWAIT P0, [R0+URZ], R2 ;  /* 0x00000002000075a7 */ /* 0x00452400080011ff */
[----:B----4-:R-:W-:Y:S05]  /*9610*/  @!P0 NANOSLEEP.SYNCS 0x989680 ;  /* 0x009896800000895d */ /* 0x010fea0003900000 */
[----:B------:R-:W4:Y:S02]  /*9620*/  @!P0 SYNCS.PHASECHK.TRANS64 P0, [R0+URZ], R2 ;  /* 0x00000002000085a7 */ /* 0x000f2400080010ff */
[----:B----4-:R-:W-:Y:S05]  /*9630*/  @!P0 BRA `(.L_x_147) ;  /* 0xfffffffc00f08947 */ /* 0x010fea000383ffff */
[----:B------:R-:W-:Y:S05]  /*9640*/  BRA `(.L_x_148) ;  /* 0xffffffa000087947 */ /* 0x000fea000383ffff */
.L_x_62:
[----:B------:R-:W-:-:S07]  /*9650*/  MOV R0, UR6 ;  /* 0x0000000600007c02 */ /* 0x000fce0008000f00 */
.L_x_149:
[----:B-1----:R1:W2:Y:S02]  /*9660*/  SYNCS.PHASECHK.TRANS64.TRYWAIT P0, [R0+URZ], R3 ;  /* 0x00000003000075a7 */ /* 0x0022a400080011ff */
[----:B--2---:R-:W-:Y:S05]  /*9670*/  @!P0 NANOSLEEP.SYNCS 0x989680 ;  /* 0x009896800000895d */ /* 0x004fea0003900000 */
[----:B------:R-:W2:Y:S02]  /*9680*/  @!P0 SYNCS.PHASECHK.TRANS64 P0, [R0+URZ], R3 ;  /* 0x00000003000085a7 */ /* 0x000ea400080010ff */
[----:B--2---:R-:W-:Y:S05]  /*9690*/  @!P0 BRA `(.L_x_149) ;  /* 0xfffffffc00f08947 */ /* 0x004fea000383ffff */
[----:B------:R-:W-:Y:S05]  /*96a0*/  BRA `(.L_x_150) ;  /* 0xffffffa000147947 */ /* 0x000fea000383ffff */
.L_x_63:
[----:B------:R-:W-:-:S07]  /*96b0*/  MOV R0, UR6 ;  /* 0x0000000600007c02 */ /* 0x000fce0008000f00 */
.L_x_151:
[----:B-1----:R1:W2:Y:S02]  /*96c0*/  SYNCS.PHASECHK.TRANS64.TRYWAIT P0, [R0+URZ], R3 ;  /* 0x00000003000075a7 */ /* 0x0022a400080011ff */
[----:B--2---:R-:W-:Y:S05]  /*96d0*/  @!P0 NANOSLEEP.SYNCS 0x989680 ;  /* 0x009896800000895d */ /* 0x004fea0003900000 */
[----:B------:R-:W2:Y:S02]  /*96e0*/  @!P0 SYNCS.PHASECHK.TRANS64 P0, [R0+URZ], R3 ;  /* 0x00000003000085a7 */ /* 0x000ea400080010ff */
[----:B--2---:R-:W-:Y:S05]  /*96f0*/  @!P0 BRA `(.L_x_151) ;  /* 0xfffffffc00f08947 */ /* 0x004fea000383ffff */
[----:B------:R-:W-:Y:S05]  /*9700*/  BRA `(.L_x_152) ;  /* 0xffffffa000207947 */ /* 0x000fea000383ffff */
.L_x_64:
[----:B-1----:R-:W-:-:S07]  /*9710*/  MOV R0, UR7 ;  /* 0x0000000700007c02 */ /* 0x002fce0008000f00 */
.L_x_153:
[----:B-1----:R1:W2:Y:S02]  /*9720*/  SYNCS.PHASECHK.TRANS64.TRYWAIT P0, [R0+URZ], R2 ;  /* 0x00000002000075a7 */ /* 0x0022a400080011ff */
[----:B--2---:R-:W-:Y:S05]  /*9730*/  @!P0 NANOSLEEP.SYNCS 0x989680 ;  /* 0x009896800000895d */ /* 0x004fea0003900000 */
[----:B------:R-:W2:Y:S02]  /*9740*/  @!P0 SYNCS.PHASECHK.TRANS64 P0, [R0+URZ], R2 ;  /* 0x00000002000085a7 */ /* 0x000ea400080010ff */
[----:B--2---:R-:W-:Y:S05]  /*9750*/  @!P0 BRA `(.L_x_153) ;  /* 0xfffffffc00f08947 */ /* 0x004fea000383ffff */
[----:B------:R-:W-:Y:S05]  /*9760*/  BRA `(.L_x_154) ;  /* 0xffffffa0002c7947 */ /* 0x000fea000383ffff */
.L_x_69:
[----:B--2---:R2:W3:Y:S02]  /*9770*/  SYNCS.PHASECHK.TRANS64.TRYWAIT P0, [R0+URZ+0xa0], R2 ;  /* 0x0000a002000075a7 */ /* 0x0044e400080011ff */
[----:B---3--:R-:W-:Y:S05]  /*9780*/  @!P0 NANOSLEEP.SYNCS 0x989680 ;  /* 0x009896800000895d */ /* 0x008fea0003900000 */
[----:B------:R-:W3:Y:S02]  /*9790*/  @!P0 SYNCS.PHASECHK.TRANS64 P0, [R0+URZ+0xa0], R2 ;  /* 0x0000a002000085a7 */ /* 0x000ee400080010ff */
[----:B---3--:R-:W-:Y:S05]  /*97a0*/  @!P0 BRA `(.L_x_69) ;  /* 0xfffffffc00f08947 */ /* 0x008fea000383ffff */
[----:B------:R-:W-:Y:S05]  /*97b0*/  BRA `(.L_x_155) ;  /* 0xffffffa400387947 */ /* 0x000fea000383ffff */
.L_x_72:
[----:B------:R-:W-:Y:S07]  /*97c0*/  MOV R0, UR7 ;  /* 0x0000000700007c02 */ /* 0x000fee0008000f00 */
.L_x_156:
[----:B--2---:R2:W3:Y:S02]  /*97d0*/  SYNCS.PHASECHK.TRANS64.TRYWAIT P0, [R0+URZ+0x98], R2 ;  /* 0x00009802000075a7 */ /* 0x0044e400080011ff */
[----:B---3--:R-:W-:Y:S05]  /*97e0*/  @!P0 NANOSLEEP.SYNCS 0x989680 ;  /* 0x009896800000895d */ /* 0x008fea0003900000 */
[----:B------:R-:W3:Y:S02]  /*97f0*/  @!P0 SYNCS.PHASECHK.TRANS64 P0, [R0+URZ+0x98], R2 ;  /* 0x00009802000085a7 */ /* 0x000ee400080010ff */
[----:B---3--:R-:W-:Y:S05]  /*9800*/  @!P0 BRA `(.L_x_156) ;  /* 0xfffffffc00f08947 */ /* 0x008fea000383ffff */
[----:B------:R-:W-:Y:S05]  /*9810*/  BRA `(.L_x_71) ;  /* 0xffffffa800187947 */ /* 0x000fea000383ffff */
.L_x_75:
[----:B------:R-:W-:Y:S07]  /*9820*/  MOV R0, UR7 ;  /* 0x0000000700007c02 */ /* 0x000fee0008000f00 */
.L_x_157:
[----:B-1----:R1:W2:Y:S02]  /*9830*/  SYNCS.PHASECHK.TRANS64.TRYWAIT P0, [R0+URZ+0x70], R14 ;  /* 0x0000700e000075a7 */ /* 0x0022a400080011ff */
[----:B--2---:R-:W-:Y:S05]  /*9840*/  @!P0 NANOSLEEP.SYNCS 0x989680 ;  /* 0x009896800000895d */ /* 0x004fea0003900000 */
[----:B------:R-:W2:Y:S02]  /*9850*/  @!P0 SYNCS.PHASECHK.TRANS64 P0, [R0+URZ+0x70], R14 ;  /* 0x0000700e000085a7 */ /* 0x000ea400080010ff */
[----:B--2---:R-:W-:Y:S05]  /*9860*/  @!P0 BRA `(.L_x_157) ;  /* 0xfffffffc00f08947 */ /* 0x004fea000383ffff */
[----:B------:R-:W-:Y:S05]  /*9870*/  BRA `(.L_x_158) ;  /* 0xffffffa800907947 */ /* 0x000fea000383ffff */
.L_x_76:
[----:B------:R-:W-:Y:S07]  /*9880*/  MOV R0, UR7 ;  /* 0x0000000700007c02 */ /* 0x000fee0008000f00 */
.L_x_159:
[----:B-1----:R1:W2:Y:S02]  /*9890*/  SYNCS.PHASECHK.TRANS64.TRYWAIT P0, [R0+URZ+0x78], R14 ;  /* 0x0000780e000075a7 */ /* 0x0022a400080011ff */
[----:B--2---:R-:W-:Y:S05]  /*98a0*/  @!P0 NANOSLEEP.SYNCS 0x989680 ;  /* 0x009896800000895d */ /* 0x004fea0003900000 */
[----:B------:R-:W2:Y:S02]  /*98b0*/  @!P0 SYNCS.PHASECHK.TRANS64 P0, [R0+URZ+0x78], R14 ;  /* 0x0000780e000085a7 */ /* 0x000ea400080010ff */
[----:B--2---:R-:W-:Y:S05]  /*98c0*/  @!P0 BRA `(.L_x_159) ;  /* 0xfffffffc00f08947 */ /* 0x004fea000383ffff */
[----:B------:R-:W-:Y:S05]  /*98d0*/  BRA `(.L_x_160) ;  /* 0xffffffa800c87947 */ /* 0x000fea000383ffff */
.L_x_77:
[----:B------:R-:W-:Y:S07]  /*98e0*/  MOV R0, UR7 ;  /* 0x0000000700007c02 */ /* 0x000fee0008000f00 */
.L_x_161:
[----:B-1----:R1:W2:Y:S02]  /*98f0*/  SYNCS.PHASECHK.TRANS64.TRYWAIT P0, [R0+URZ+0x80], R14 ;  /* 0x0000800e000075a7 */ /* 0x0022a400080011ff */
[----:B--2---:R-:W-:Y:S05]  /*9900*/  @!P0 NANOSLEEP.SYNCS 0x989680 ;  /* 0x009896800000895d */ /* 0x004fea0003900000 */
[----:B------:R-:W2:Y:S02]  /*9910*/  @!P0 SYNCS.PHASECHK.TRANS64 P0, [R0+URZ+0x80], R14 ;  /* 0x0000800e000085a7 */ /* 0x000ea400080010ff */
[----:B--2---:R-:W-:Y:S05]  /*9920*/  @!P0 BRA `(.L_x_161) ;  /* 0xfffffffc00f08947 */ /* 0x004fea000383ffff */
[----:B------:R-:W-:Y:S05]  /*9930*/  BRA `(.L_x_162) ;  /* 0xffffffac000c7947 */ /* 0x000fea000383ffff */
.L_x_78:
[----:B------:R-:W-:Y:S07]  /*9940*/  MOV R0, UR7 ;  /* 0x0000000700007c02 */ /* 0x000fee0008000f00 */
.L_x_163:
[----:B-1----:R1:W2:Y:S02]  /*9950*/  SYNCS.PHASECHK.TRANS64.TRYWAIT P0, [R0+URZ+0x88], R14 ;  /* 0x0000880e000075a7 */ /* 0x0022a400080011ff */
[----:B--2---:R-:W-:Y:S05]  /*9960*/  @!P0 NANOSLEEP.SYNCS 0x989680 ;  /* 0x009896800000895d */ /* 0x004fea0003900000 */
[----:B------:R-:W2:Y:S02]  /*9970*/  @!P0 SYNCS.PHASECHK.TRANS64 P0, [R0+URZ+0x88], R14 ;  /* 0x0000880e000085a7 */ /* 0x000ea400080010ff */
[----:B--2---:R-:W-:Y:S05]  /*9980*/  @!P0 BRA `(.L_x_163) ;  /* 0xfffffffc00f08947 */ /* 0x004fea000383ffff */
[----:B------:R-:W-:Y:S05]  /*9990*/  BRA `(.L_x_164) ;  /* 0xffffffac00907947 */ /* 0x000fea000383ffff */
.L_x_80:
[----:B------:R-:W-:-:S07]  /*99a0*/  MOV R0, UR7 ;  /* 0x0000000700007c02 */ /* 0x000fce0008000f00 */
.L_x_165:
[----:B-1----:R1:W3:Y:S02]  /*99b0*/  SYNCS.PHASECHK.TRANS64.TRYWAIT P0, [R0+URZ+0x70], R2 ;  /* 0x00007002000075a7 */ /* 0x0022e400080011ff */
[----:B---3--:R-:W-:Y:S05]  /*99c0*/  @!P0 NANOSLEEP.SYNCS 0x989680 ;  /* 0x009896800000895d */ /* 0x008fea0003900000 */
[----:B------:R-:W3:Y:S02]  /*99d0*/  @!P0 SYNCS.PHASECHK.TRANS64 P0, [R0+URZ+0x70], R2 ;  /* 0x00007002000085a7 */ /* 0x000ee400080010ff */
[----:B---3--:R-:W-:Y:S05]  /*99e0*/  @!P0 BRA `(.L_x_165) ;  /* 0xfffffffc00f08947 */ /* 0x008fea000383ffff */
[----:B------:R-:W-:Y:S05]  /*99f0*/  BRA `(.L_x_166) ;  /* 0xffffffb000007947 */ /* 0x000fea000383ffff */
.L_x_81:
[----:B-1----:R-:W-:-:S07]  /*9a00*/  MOV R0, UR7 ;  /* 0x0000000700007c02 */ /* 0x002fce0008000f00 */
.L_x_167:
[----:B-1----:R1:W3:Y:S02]  /*9a10*/  SYNCS.PHASECHK.TRANS64.TRYWAIT P0, [R0+URZ+0x78], R2 ;  /* 0x00007802000075a7 */ /* 0x0022e400080011ff */
[----:B---3--:R-:W-:Y:S05]  /*9a20*/  @!P0 NANOSLEEP.SYNCS 0x989680 ;  /* 0x009896800000895d */ /* 0x008fea0003900000 */
[----:B------:R-:W3:Y:S02]  /*9a30*/  @!P0 SYNCS.PHASECHK.TRANS64 P0, [R0+URZ+0x78], R2 ;  /* 0x00007802000085a7 */ /* 0x000ee400080010ff */
[----:B---3--:R-:W-:Y:S05]  /*9a40*/  @!P0 BRA `(.L_x_167) ;  /* 0xfffffffc00f08947 */ /* 0x008fea000383ffff */
[----:B------:R-:W-:Y:S05]  /*9a50*/  BRA `(.L_x_168) ;  /* 0xffffffac00f07947 */ /* 0x000fea000383ffff */
.L_x_82:
[----:B-1----:R-:W-:-:S07]  /*9a60*/  MOV R0, UR7 ;  /* 0x0000000700007c02 */ /* 0x002fce0008000f00 */
.L_x_169:
[----:B-1----:R1:W3:Y:S02]  /*9a70*/  SYNCS.PHASECHK.TRANS64.TRYWAIT P0, [R0+URZ+0x80], R2 ;  /* 0x00008002000075a7 */ /* 0x0022e400080011ff */
[----:B---3--:R-:W-:Y:S05]  /*9a80*/  @!P0 NANOSLEEP.SYNCS 0x989680 ;  /* 0x009896800000895d */ /* 0x008fea0003900000 */
[----:B------:R-:W3:Y:S02]  /*9a90*/  @!P0 SYNCS.PHASECHK.TRANS64 P0, [R0+URZ+0x80], R2 ;  /* 0x00008002000085a7 */ /* 0x000ee400080010ff */
[----:B---3--:R-:W-:Y:S05]  /*9aa0*/  @!P0 BRA `(.L_x_169) ;  /* 0xfffffffc00f08947 */ /* 0x008fea000383ffff */
[----:B------:R-:W-:Y:S05]  /*9ab0*/  BRA `(.L_x_170) ;  /* 0xffffffac00e07947 */ /* 0x000fea000383ffff */
.L_x_84:
[----:B--2---:R2:W4:Y:S02]  /*9ac0*/  SYNCS.PHASECHK.TRANS64.TRYWAIT P0, [R0+URZ+0xa0], R2 ;  /* 0x0000a002000075a7 */ /* 0x00452400080011ff */
[----:B----4-:R-:W-:Y:S05]  /*9ad0*/  @!P0 NANOSLEEP.SYNCS 0x989680 ;  /* 0x009896800000895d */ /* 0x010fea0003900000 */
[----:B------:R-:W4:Y:S02]  /*9ae0*/  @!P0 SYNCS.PHASECHK.TRANS64 P0, [R0+URZ+0xa0], R2 ;  /* 0x0000a002000085a7 */ /* 0x000f2400080010ff */
[----:B----4-:R-:W-:Y:S05]  /*9af0*/  @!P0 BRA `(.L_x_84) ;  /* 0xfffffffc00f08947 */ /* 0x010fea000383ffff */
[----:B------:R-:W-:Y:S05]  /*9b00*/  BRA `(.L_x_171) ;  /* 0xffffffb000ac7947 */ /* 0x000fea000383ffff */
.L_x_95:
[----:B-1----:R1:W3:Y:S02]  /*9b10*/  SYNCS.PHASECHK.TRANS64.TRYWAIT P1, [R2+URZ+0x50], R0 ;  /* 0x00005000020075a7 */ /* 0x0022e400080211ff */
[----:B---3--:R-:W-:Y:S05]  /*9b20*/  @!P1 NANOSLEEP.SYNCS 0x989680 ;  /* 0x009896800000995d */ /* 0x008fea0003900000 */
[----:B------:R-:W3:Y:S02]  /*9b30*/  @!P1 SYNCS.PHASECHK.TRANS64 P1, [R2+URZ+0x50], R0 ;  /* 0x00005000020095a7 */ /* 0x000ee400080210ff */
[----:B---3--:R-:W-:Y:S05]  /*9b40*/  @!P1 BRA `(.L_x_95) ;  /* 0xfffffffc00f09947 */ /* 0x008fea000383ffff */
[----:B------:R-:W-:Y:S05]  /*9b50*/  BRA `(.L_x_94) ;  /* 0xffffffbc00c47947 */ /* 0x000fea000383ffff */
.L_x_97:
[----:B-1----:R1:W2:Y:S02]  /*9b60*/  SYNCS.PHASECHK.TRANS64.TRYWAIT P0, [R113+URZ+0xc0], R3 ;  /* 0x0000c003710075a7 */ /* 0x0022a400080011ff */
[----:B--2---:R-:W-:Y:S05]  /*9b70*/  @!P0 NANOSLEEP.SYNCS 0x989680 ;  /* 0x009896800000895d */ /* 0x004fea0003900000 */
[----:B------:R-:W2:Y:S02]  /*9b80*/  @!P0 SYNCS.PHASECHK.TRANS64 P0, [R113+URZ+0xc0], R3 ;  /* 0x0000c003710085a7 */ /* 0x000ea400080010ff */
[----:B--2---:R-:W-:Y:S05]  /*9b90*/  @!P0 BRA `(.L_x_97) ;  /* 0xfffffffc00f08947 */ /* 0x004fea000383ffff */
[----:B------:R-:W-:Y:S05]  /*9ba0*/  BRA `(.L_x_96) ;  /* 0xffffffc000187947 */ /* 0x000fea000383ffff */
.L_x_105:
[----:B--2---:R2:W3:Y:S02]  /*9bb0*/  SYNCS.PHASECHK.TRANS64.TRYWAIT P0, [R0+URZ+0x50], R3 ;  /* 0x00005003000075a7 */ /* 0x0044e400080011ff */
[----:B---3--:R-:W-:Y:S05]  /*9bc0*/  @!P0 NANOSLEEP.SYNCS 0x989680 ;  /* 0x009896800000895d */ /* 0x008fea0003900000 */
[----:B------:R-:W3:Y:S02]  /*9bd0*/  @!P0 SYNCS.PHASECHK.TRANS64 P0, [R0+URZ+0x50], R3 ;  /* 0x00005003000085a7 */ /* 0x000ee400080010ff */
[----:B---3--:R-:W-:Y:S05]  /*9be0*/  @!P0 BRA `(.L_x_105) ;  /* 0xfffffffc00f08947 */ /* 0x008fea000383ffff */
[----:B------:R-:W-:Y:S05]  /*9bf0*/  BRA `(.L_x_104) ;  /* 0xffffffcc00087947 */ /* 0x000fea000383ffff */
.L_x_113:
[----:B--2---:R2:W3:Y:S02]  /*9c00*/  SYNCS.PHASECHK.TRANS64.TRYWAIT P0, [R0+URZ+0x50], R4 ;  /* 0x00005004000075a7 */ /* 0x0044e400080011ff */
[----:B---3--:R-:W-:Y:S05]  /*9c10*/  @!P0 NANOSLEEP.SYNCS 0x989680 ;  /* 0x009896800000895d */ /* 0x008fea0003900000 */
[----:B------:R-:W3:Y:S02]  /*9c20*/  @!P0 SYNCS.PHASECHK.TRANS64 P0, [R0+URZ+0x50], R4 ;  /* 0x00005004000085a7 */ /* 0x000ee400080010ff */
[----:B---3--:R-:W-:Y:S05]  /*9c30*/  @!P0 BRA `(.L_x_113) ;  /* 0xfffffffc00f08947 */ /* 0x008fea000383ffff */
[----:B------:R-:W-:Y:S05]  /*9c40*/  BRA `(.L_x_112) ;  /* 0xffffffd8004c7947 */ /* 0x000fea000383ffff */
.L_x_121:
[----:B--2---:R2:W3:Y:S02]  /*9c50*/  SYNCS.PHASECHK.TRANS64.TRYWAIT P0, [R0+URZ+0x50], R4 ;  /* 0x00005004000075a7 */ /* 0x0044e400080011ff */
[----:B---3--:R-:W-:Y:S05]  /*9c60*/  @!P0 NANOSLEEP.SYNCS 0x989680 ;  /* 0x009896800000895d */ /* 0x008fea0003900000 */
[----:B------:R-:W3:Y:S02]  /*9c70*/  @!P0 SYNCS.PHASECHK.TRANS64 P0, [R0+URZ+0x50], R4 ;  /* 0x00005004000085a7 */ /* 0x000ee400080010ff */
[----:B---3--:R-:W-:Y:S05]  /*9c80*/  @!P0 BRA `(.L_x_121) ;  /* 0xfffffffc00f08947 */ /* 0x008fea000383ffff */
[----:B------:R-:W-:Y:S05]  /*9c90*/  BRA `(.L_x_120) ;  /* 0xffffffe4009c7947 */ /* 0x000fea000383ffff */
        .weak           $__internal_0_$__cuda_sm10x_tcgen05_guardrail_trap_col_being_dealloced_not_returned_by_alloc
        .type           $__internal_0_$__cuda_sm10x_tcgen05_guardrail_trap_col_being_dealloced_not_returned_by_alloc,@function
        .size           $__internal_0_$__cuda_sm10x_tcgen05_guardrail_trap_col_being_dealloced_not_returned_by_alloc,($__internal_1_$__cuda_sm10x_tcgen05_guardrail_trap_phase_invalid_during_alloc - $__internal_0_$__cuda_sm10x_tcgen05_guardrail_trap_col_being_dealloced_not_returned_by_alloc)
$__internal_0_$__cuda_sm10x_tcgen05_guardrail_trap_col_being_dealloced_not_returned_by_alloc:
[----:B------:R-:W-:Y:S05]  /*9ca0*/  BPT.TRAP 0x1 ;  /* 0x000000040000795c */ /* 0x000fea0000300000 */
[----:B------:R-:W-:-:S04]  /*9cb0*/  HFMA2 R3, -RZ, RZ, 0, 0 ;  /* 0x00000000ff037431 */ /* 0x000fc800000001ff */
[----:B------:R-:W-:Y:S05]  /*9cc0*/  RET.REL.NODEC R2 `(_ZN7cutlass13device_kernelINS_4gemm6kernel13GemmUniversalIN4cute5tupleIJiiiiEEENS1_10collective13CollectiveMmaINS1_35MainloopSm100TmaUmmaWarpSpecializedILi5ELi2ELi4ENS5_IJNS4_1CILi1EEESB_SB_EEEEENS5_IJNSA_ILi64EEENSA_ILi256EEENSA_ILi128EEEEEENS_12float_e4m3_tENS5_IJlSB_lEEENS_12float_e5m2_tESJ_NS4_8TiledMMAINS4_8MMA_AtomIJNS4_10MMA_TraitsINS4_19SM100_MMA_F8F6F4_SSEJSI_SK_fSE_SF_NS4_17integral_constantINS4_4UMMA5MajorELSR_0EEESS_NSP_INSQ_7ScaleInELST_0EEESU_EEEEEENS4_6LayoutISC_NS5_IJNSA_ILi0EEESY_SY_EEEEENS5_IJNS4_10UnderscoreES11_S11_EEEEENS4_13SM90_TMA_LOADENS4_14ComposedLayoutINS4_7SwizzleILi3ELi4ELi3EEENS4_18smem_ptr_flag_bitsILi8EEENSX_INS5_IJNSA_ILi8EEESG_EEENS5_IJSG_SB_EEEEEEEvNS4_8identityES14_S1E_vS1F_EENS_8epilogue10collective18CollectiveEpilogueINS1H_23Sm100TmaWarpSpecializedILi4ELi2ELi32ELb0ELb0EEEJSH_NS5_IJNSX_ISE_SB_EES1M_EEESI_SJ_SI_SJ_NS1H_6fusion15FusionCallbacksIS1L_NS1O_17LinearCombinationISI_fSI_fLNS_15FloatRoundStyleE2EEESH_S1N_JEEENS4_5SM1004TMEM4LOAD26SM100_TMEM_LOAD_16dp32b32xES14_NS15_INS16_ILi2ELi4ELi3EEES19_NSX_INS5_IJS1A_SE_EEENS5_IJSE_SB_EEEEEEENS4_39AutoVectorizingCopyWithAssumedAlignmentILi128EEENS4_14SM90_TMA_STOREES22_S24_S24_EEEvvEEEEvNT_6ParamsE) ;  /* 0xffffff6002cc7950 */ /* 0x000fea0003c3ffff */
        .weak           $__internal_1_$__cuda_sm10x_tcgen05_guardrail_trap_phase_invalid_during_alloc
        .type           $__internal_1_$__cuda_sm10x_tcgen05_guardrail_trap_phase_invalid_during_alloc,@function
        .size           $__internal_1_$__cuda_sm10x_tcgen05_guardrail_trap_phase_invalid_during_alloc,($__internal_2_$__cuda_sm10x_tcgen05_guardrail_trap_unallocated_columns_being_dealloced - $__internal_1_$__cuda_sm10x_tcgen05_guardrail_trap_phase_invalid_during_alloc)
$__internal_1_$__cuda_sm10x_tcgen05_guardrail_trap_phase_invalid_during_alloc:
[----:B------:R-:W-:Y:S05]  /*9cd0*/  BPT.TRAP 0x1 ;  /* 0x000000040000795c */ /* 0x000fea0000300000 */
[----:B------:R-:W-:-:S04]  /*9ce0*/  MOV R3, 0x0 ;  /* 0x0000000000037802 */ /* 0x000fc80000000f00 */
[----:B------:R-:W-:Y:S05]  /*9cf0*/  RET.REL.NODEC R2 `(_ZN7cutlass13device_kernelINS_4gemm6kernel13GemmUniversalIN4cute5tupleIJiiiiEEENS1_10collective13CollectiveMmaINS1_35MainloopSm100TmaUmmaWarpSpecializedILi5ELi2ELi4ENS5_IJNS4_1CILi1EEESB_SB_EEEEENS5_IJNSA_ILi64EEENSA_ILi256EEENSA_ILi128EEEEEENS_12float_e4m3_tENS5_IJlSB_lEEENS_12float_e5m2_tESJ_NS4_8TiledMMAINS4_8MMA_AtomIJNS4_10MMA_TraitsINS4_19SM100_MMA_F8F6F4_SSEJSI_SK_fSE_SF_NS4_17integral_constantINS4_4UMMA5MajorELSR_0EEESS_NSP_INSQ_7ScaleInELST_0EEESU_EEEEEENS4_6LayoutISC_NS5_IJNSA_ILi0EEESY_SY_EEEEENS5_IJNS4_10UnderscoreES11_S11_EEEEENS4_13SM90_TMA_LOADENS4_14ComposedLayoutINS4_7SwizzleILi3ELi4ELi3EEENS4_18smem_ptr_flag_bitsILi8EEENSX_INS5_IJNSA_ILi8EEESG_EEENS5_IJSG_SB_EEEEEEEvNS4_8identityES14_S1E_vS1F_EENS_8epilogue10collective18CollectiveEpilogueINS1H_23Sm100TmaWarpSpecializedILi4ELi2ELi32ELb0ELb0EEEJSH_NS5_IJNSX_ISE_SB_EES1M_EEESI_SJ_SI_SJ_NS1H_6fusion15FusionCallbacksIS1L_NS1O_17LinearCombinationISI_fSI_fLNS_15FloatRoundStyleE2EEESH_S1N_JEEENS4_5SM1004TMEM4LOAD26SM100_TMEM_LOAD_16dp32b32xES14_NS15_INS16_ILi2ELi4ELi3EEES19_NSX_INS5_IJS1A_SE_EEENS5_IJSE_SB_EEEEEEENS4_39AutoVectorizingCopyWithAssumedAlignmentILi128EEENS4_14SM90_TMA_STOREES22_S24_S24_EEEvvEEEEvNT_6ParamsE) ;  /* 0xffffff6002c07950 */ /* 0x000fea0003c3ffff */
        .weak           $__internal_2_$__cuda_sm10x_tcgen05_guardrail_trap_unallocated_columns_being_dealloced
        .type           $__internal_2_$__cuda_sm10x_tcgen05_guardrail_trap_unallocated_columns_being_dealloced,@function
        .size           $__internal_2_$__cuda_sm10x_tcgen05_guardrail_trap_unallocated_columns_being_dealloced,(.L_x_173 - $__internal_2_$__cuda_sm10x_tcgen05_guardrail_trap_unallocated_columns_being_dealloced)
$__internal_2_$__cuda_sm10x_tcgen05_guardrail_trap_unallocated_columns_being_dealloced:
[----:B------:R-:W-:Y:S05]  /*9d00*/  BPT.TRAP 0x1 ;  /* 0x000000040000795c */ /* 0x000fea0000300000 */
[----:B------:R-:W-:-:S04]  /*9d10*/  HFMA2 R3, -RZ, RZ, 0, 0 ;  /* 0x00000000ff037431 */ /* 0x000fc800000001ff */
[----:B------:R-:W-:Y:S05]  /*9d20*/  RET.REL.NODEC R2 `(_ZN7cutlass13device_kernelINS_4gemm6kernel13GemmUniversalIN4cute5tupleIJiiiiEEENS1_10collective13CollectiveMmaINS1_35MainloopSm100TmaUmmaWarpSpecializedILi5ELi2ELi4ENS5_IJNS4_1CILi1EEESB_SB_EEEEENS5_IJNSA_ILi64EEENSA_ILi256EEENSA_ILi128EEEEEENS_12float_e4m3_tENS5_IJlSB_lEEENS_12float_e5m2_tESJ_NS4_8TiledMMAINS4_8MMA_AtomIJNS4_10MMA_TraitsINS4_19SM100_MMA_F8F6F4_SSEJSI_SK_fSE_SF_NS4_17integral_constantINS4_4UMMA5MajorELSR_0EEESS_NSP_INSQ_7ScaleInELST_0EEESU_EEEEEENS4_6LayoutISC_NS5_IJNSA_ILi0EEESY_SY_EEEEENS5_IJNS4_10UnderscoreES11_S11_EEEEENS4_13SM90_TMA_LOADENS4_14ComposedLayoutINS4_7SwizzleILi3ELi4ELi3EEENS4_18smem_ptr_flag_bitsILi8EEENSX_INS5_IJNSA_ILi8EEESG_EEENS5_IJSG_SB_EEEEEEEvNS4_8identityES14_S1E_vS1F_EENS_8epilogue10collective18CollectiveEpilogueINS1H_23Sm100TmaWarpSpecializedILi4ELi2ELi32ELb0ELb0EEEJSH_NS5_IJNSX_ISE_SB_EES1M_EEESI_SJ_SI_SJ_NS1H_6fusion15FusionCallbacksIS1L_NS1O_17LinearCombinationISI_fSI_fLNS_15FloatRoundStyleE2EEESH_S1N_JEEENS4_5SM1004TMEM4LOAD26SM100_TMEM_LOAD_16dp32b32xES14_NS15_INS16_ILi2ELi4ELi3EEES19_NSX_INS5_IJS1A_SE_EEENS5_IJSE_SB_EEEEEEENS4_39AutoVectorizingCopyWithAssumedAlignmentILi128EEENS4_14SM90_TMA_STOREES22_S24_S24_EEEvvEEEEvNT_6ParamsE) ;  /* 0xffffff6002b47950 */ /* 0x000fea0003c3ffff */
.L_x_172:
[----:B------:R-:W-:-:S00]  /*9d30*/  BRA `(.L_x_172) ;  /* 0xfffffffc00fc7947 */ /* 0x000fc0000383ffff */
[----:B------:R-:W-:-:S00]  /*9d40*/  NOP ;  /* 0x0000000000007918 */ /* 0x000fc00000000000 */
        /* <DEDUP_REMOVED lines=11> */
.L_x_173:


//--------------------- .nv.global.init           --------------------------
	.section	.nv.global.init,"aw",@progbits
.nv.global.init:
	.type		$str$27,@object
	.size		$str$27,($str$28 - $str$27)
$str$27:
        /*0000*/ 	.byte	0x28, 0x61, 0x64, 0x64, 0x72, 0x65, 0x73, 0x73, 0x20, 0x26, 0x20, 0x6d, 0x61, 0x73, 0x6b, 0x29
        /*0010*/ 	.byte	0x20, 0x3d, 0x3d, 0x20, 0x30, 0x00
	.type		$str$28,@object
	.size		$str$28,($str$26 - $str$28)
$str$28:
        /*0016*/ 	.byte	0x2f, 0x74, 0x6d, 0x70, 0x2f, 0x63, 0x75, 0x74, 0x6c, 0x61, 0x73, 0x73, 0x5f, 0x73, 0x77, 0x65
        /*0026*/ 	.byte	0x65, 0x70, 0x5f, 0x73, 0x72, 0x63, 0x2f, 0x69, 0x6e, 0x63, 0x6c, 0x75, 0x64, 0x65, 0x2f, 0x63
        /*0036*/ 	.byte	0x75, 0x74, 0x65, 0x2f, 0x70, 0x6f, 0x69, 0x6e, 0x74, 0x65, 0x72, 0x5f, 0x66, 0x6c, 0x61, 0x67
        /*0046*/ 	.byte	0x67, 0x65, 0x64, 0x2e, 0x68, 0x70, 0x70, 0x00
	.type		$str$26,@object
	.size		$str$26,($str$25 - $str$26)
$str$26:
        /*004e*/ 	.byte	0x2f, 0x74, 0x6d, 0x70, 0x2f, 0x63, 0x75, 0x74, 0x6c, 0x61, 0x73, 0x73, 0x5f, 0x73, 0x77, 0x65
        /*005e*/ 	.byte	0x65, 0x70, 0x5f, 0x73, 0x72, 0x63, 0x2f, 0x69, 0x6e, 0x63, 0x6c, 0x75, 0x64, 0x65, 0x2f, 0x63
        /*006e*/ 	.byte	0x75, 0x74, 0x65, 0x2f, 0x61, 0x74, 0x6f, 0x6d, 0x2f, 0x63, 0x6f, 0x70, 0x79, 0x5f, 0x74, 0x72
        /*007e*/ 	.byte	0x61, 0x69, 0x74, 0x73, 0x5f, 0x73, 0x6d, 0x31, 0x30, 0x30, 0x2e, 0x68, 0x70, 0x70, 0x00
	.type		$str$25,@object
	.size		$str$25,(__unnamed_1 - $str$25)
$str$25:
        /*008d*/ 	.byte	0x28, 0x28, 0x75, 0x69, 0x6e, 0x74, 0x33, 0x32, 0x5f, 0x74, 0x28, 0x74, 0x68, 0x72, 0x65, 0x61
        /*009d*/ 	.byte	0x64, 0x49, 0x64, 0x78, 0x2e, 0x78, 0x29, 0x20, 0x2f, 0x20, 0x33, 0x32, 0x29, 0x20, 0x25, 0x20
        /*00ad*/ 	.byte	0x34, 0x29, 0x20, 0x3d, 0x3d, 0x20, 0x28, 0x28, 0x28, 0x74, 0x6d, 0x65, 0x6d, 0x5f, 0x61, 0x64
        /*00bd*/ 	.byte	0x64, 0x72, 0x20, 0x3e, 0x3e, 0x20, 0x31, 0x36, 0x29, 0x20, 0x2f, 0x20, 0x33, 0x32, 0x29, 0x20
        /*00cd*/ 	.byte	0x25, 0x20, 0x34, 0x29, 0x00
	.type		__unnamed_1,@object
	.size		__unnamed_1,(__unnamed_2 - __unnamed_1)
__unnamed_1:
        /*00d2*/ 	.byte	0x61, 0x75, 0x74, 0x6f, 0x20, 0x63, 0x75, 0x74, 0x65, 0x3a, 0x3a, 0x61, 0x73, 0x5f, 0x70, 0x6f
        /* <DEDUP_REMOVED lines=24> */
        /*0262*/ 	.byte	0x3c, 0x34, 0x30, 0x39, 0x36, 0x3e, 0x3e, 0x3e, 0x3e, 0x5d, 0x00
	.type		__unnamed_2,@object
	.size		__unnamed_2,(__unnamed_3 - __unnamed_2)
__unnamed_2:
        /* <DEDUP_REMOVED lines=26> */
	.type		__unnamed_3,@object
	.size		__unnamed_3,(.L_3 - __unnamed_3)
__unnamed_3:
        /* <DEDUP_REMOVED lines=40> */
        /*0688*/ 	.byte	0x74, 0x65, 0x3a, 0x3a, 0x43, 0x3c, 0x30, 0x3e, 0x3e, 0x3e, 0x3e, 0x5d, 0x00
.L_3:


//--------------------- .nv.shared._ZN7cutlass13device_kernelINS_4gemm6kernel13GemmUniversalIN4cute5tupleIJiiiiEEENS1_10collective13CollectiveMmaINS1_35MainloopSm100TmaUmmaWarpSpecializedILi5ELi2ELi4ENS5_IJNS4_1CILi1EEESB_SB_EEEEENS5_IJNSA_ILi64EEENSA_ILi256EEENSA_ILi128EEEEEENS_12float_e4m3_tENS5_IJlSB_lEEENS_12float_e5m2_tESJ_NS4_8TiledMMAINS4_8MMA_AtomIJNS4_10MMA_TraitsINS4_19SM100_MMA_F8F6F4_SSEJSI_SK_fSE_SF_NS4_17integral_constantINS4_4UMMA5MajorELSR_0EEESS_NSP_INSQ_7ScaleInELST_0EEESU_EEEEEENS4_6LayoutISC_NS5_IJNSA_ILi0EEESY_SY_EEEEENS5_IJNS4_10UnderscoreES11_S11_EEEEENS4_13SM90_TMA_LOADENS4_14ComposedLayoutINS4_7SwizzleILi3ELi4ELi3EEENS4_18smem_ptr_flag_bitsILi8EEENSX_INS5_IJNSA_ILi8EEESG_EEENS5_IJSG_SB_EEEEEEEvNS4_8identityES14_S1E_vS1F_EENS_8epilogue10collective18CollectiveEpilogueINS1H_23Sm100TmaWarpSpecializedILi4ELi2ELi32ELb0ELb0EEEJSH_NS5_IJNSX_ISE_SB_EES1M_EEESI_SJ_SI_SJ_NS1H_6fusion15FusionCallbacksIS1L_NS1O_17LinearCombinationISI_fSI_fLNS_15FloatRoundStyleE2EEESH_S1N_JEEENS4_5SM1004TMEM4LOAD26SM100_TMEM_LOAD_16dp32b32xES14_NS15_INS16_ILi2ELi4ELi3EEES19_NSX_INS5_IJS1A_SE_EEENS5_IJSE_SB_EEEEEEENS4_39AutoVectorizingCopyWithAssumedAlignmentILi128EEENS4_14SM90_TMA_STOREES22_S24_S24_EEEvvEEEEvNT_6ParamsE --------------------------
	.section	.nv.shared._ZN7cutlass13device_kernelINS_4gemm6kernel13GemmUniversalIN4cute5tupleIJiiiiEEENS1_10collective13CollectiveMmaINS1_35MainloopSm100TmaUmmaWarpSpecializedILi5ELi2ELi4ENS5_IJNS4_1CILi1EEESB_SB_EEEEENS5_IJNSA_ILi64EEENSA_ILi256EEENSA_ILi128EEEEEENS_12float_e4m3_tENS5_IJlSB_lEEENS_12float_e5m2_tESJ_NS4_8TiledMMAINS4_8MMA_AtomIJNS4_10MMA_TraitsINS4_19SM100_MMA_F8F6F4_SSEJSI_SK_fSE_SF_NS4_17integral_constantINS4_4UMMA5MajorELSR_0EEESS_NSP_INSQ_7ScaleInELST_0EEESU_EEEEEENS4_6LayoutISC_NS5_IJNSA_ILi0EEESY_SY_EEEEENS5_IJNS4_10UnderscoreES11_S11_EEEEENS4_13SM90_TMA_LOADENS4_14ComposedLayoutINS4_7SwizzleILi3ELi4ELi3EEENS4_18smem_ptr_flag_bitsILi8EEENSX_INS5_IJNSA_ILi8EEESG_EEENS5_IJSG_SB_EEEEEEEvNS4_8identityES14_S1E_vS1F_EENS_8epilogue10collective18CollectiveEpilogueINS1H_23Sm100TmaWarpSpecializedILi4ELi2ELi32ELb0ELb0EEEJSH_NS5_IJNSX_ISE_SB_EES1M_EEESI_SJ_SI_SJ_NS1H_6fusion15FusionCallbacksIS1L_NS1O_17LinearCombinationISI_fSI_fLNS_15FloatRoundStyleE2EEESH_S1N_JEEENS4_5SM1004TMEM4LOAD26SM100_TMEM_LOAD_16dp32b32xES14_NS15_INS16_ILi2ELi4ELi3EEES19_NSX_INS5_IJS1A_SE_EEENS5_IJSE_SB_EEEEEEENS4_39AutoVectorizingCopyWithAssumedAlignmentILi128EEENS4_14SM90_TMA_STOREES22_S24_S24_EEEvvEEEEvNT_6ParamsE,"aw",@nobits
	.sectionflags	@""
	.align	16
	.zero		1024


//--------------------- .nv.shared.reserved.0     --------------------------
	.section	.nv.shared.reserved.0,"aw",@nobits
	.weak		__nv_reservedSMEM_offset_0_alias
	.size		__nv_reservedSMEM_offset_0_alias, 0, 64
	.other		__nv_reservedSMEM_offset_0_alias,@"STO_CUDA_RESERVED_SHARED STV_DEFAULT"
__nv_reservedSMEM_offset_0_alias:
	.zero		0
.nv.shared.reserved.0:
	.zero		64
	.weak		__nv_reservedSMEM_tcgen05_partition
	.type		__nv_reservedSMEM_tcgen05_partition,@object
	.size		__nv_reservedSMEM_tcgen05_partition,(.L_0 - __nv_reservedSMEM_tcgen05_partition)
__nv_reservedSMEM_tcgen05_partition:
	.zero		32
.L_0:


//--------------------- .nv.global                --------------------------
	.section	.nv.global,"aw",@nobits
.nv.global:
	.type		_ZN40_INTERNAL_e643db40_4_k_cu_7b43db36_365634cute1_E,@object
	.size		_ZN40_INTERNAL_e643db40_4_k_cu_7b43db36_365634cute1_E,(_ZN40_INTERNAL_e643db40_4_k_cu_7b43db36_365634cuda3std3__45__cpo6cbeginE - _ZN40_INTERNAL_e643db40_4_k_cu_7b43db36_365634cute1_E)
_ZN40_INTERNAL_e643db40_4_k_cu_7b43db36_365634cute1_E:
	.zero		1
	.type		_ZN40_INTERNAL_e643db40_4_k_cu_7b43db36_365634cuda3std3__45__cpo6cbeginE,@object
	.size		_ZN40_INTERNAL_e643db40_4_k_cu_7b43db36_365634cuda3std3__45__cpo6cbeginE,(_ZN40_INTERNAL_e643db40_4_k_cu_7b43db36_365634cuda3std3__48in_placeE - _ZN40_INTERNAL_e643db40_4_k_cu_7b43db36_365634cuda3std3__45__cpo6cbeginE)
_ZN40_INTERNAL_e643db40_4_k_cu_7b43db36_365634cuda3std3__45__cpo6cbeginE:
	.zero		1
	.type		_ZN40_INTERNAL_e643db40_4_k_cu_7b43db36_365634cuda3std3__48in_placeE,@object
	.size		_ZN40_INTERNAL_e643db40_4_k_cu_7b43db36_365634cuda3std3__48in_placeE,(_ZN40_INTERNAL_e643db40_4_k_cu_7b43db36_365634cuda3std6ranges3__45__cpo9iter_moveE - _ZN40_INTERNAL_e643db40_4_k_cu_7b43db36_365634cuda3std3__48in_placeE)
_ZN40_INTERNAL_e643db40_4_k_cu_7b43db36_365634cuda3std3__48in_placeE:
	.zero		1
	.type		_ZN40_INTERNAL_e643db40_4_k_cu_7b43db36_365634cuda3std6ranges3__45__cpo9iter_moveE,@object
	.size		_ZN40_INTERNAL_e643db40_4_k_cu_7b43db36_365634cuda3std6ranges3__45__cpo9iter_moveE,(_ZN40_INTERNAL_e643db40_4_k_cu_7b43db36_365634cuda3std3__45__cpo5beginE - _ZN40_INTERNAL_e643db40_4_k_cu_7b43db36_365634cuda3std6ranges3__45__cpo9iter_moveE)
_ZN40_INTERNAL_e643db40_4_k_cu_7b43db36_365634cuda3std6ranges3__45__cpo9iter_moveE:
	.zero		1
	.type		_ZN40_INTERNAL_e643db40_4_k_cu_7b43db36_365634cuda3std3__45__cpo5beginE,@object
	.size		_ZN40_INTERNAL_e643db40_4_k_cu_7b43db36_365634cuda3std3__45__cpo5beginE,(_ZN40_INTERNAL_e643db40_4_k_cu_7b43db36_365634cuda3std3__442_GLOBAL__N__e643db40_4_k_cu_7b43db36_365636ignoreE - _ZN40_INTERNAL_e643db40_4_k_cu_7b43db36_365634cuda3std3__45__cpo5beginE)
_ZN40_INTERNAL_e643db40_4_k_cu_7b43db36_365634cuda3std3__45__cpo5beginE:
	.zero		1
	.type		_ZN40_INTERNAL_e643db40_4_k_cu_7b43db36_365634cuda3std3__442_GLOBAL__N__e643db40_4_k_cu_7b43db36_365636ignoreE,@object
	.size		_ZN40_INTERNAL_e643db40_4_k_cu_7b43db36_365634cuda3std3__442_GLOBAL__N__e643db40_4_k_cu_7b43db36_365636ignoreE,(_ZN40_INTERNAL_e643db40_4_k_cu_7b43db36_365634cute7productE - _ZN40_INTERNAL_e643db40_4_k_cu_7b43db36_365634cuda3std3__442_GLOBAL__N__e643db40_4_k_cu_7b43db36_365636ignoreE)
_ZN40_INTERNAL_e643db40_4_k_cu_7b43db36_365634cuda3std3__442_GLOBAL__N__e643db40_4_k_cu_7b43db36_365636ignoreE:
	.zero		1
	.type		_ZN40_INTERNAL_e643db40_4_k_cu_7b43db36_365634cute7productE,@object
	.size		_ZN40_INTERNAL_e643db40_4_k_cu_7b43db36_365634cute7productE,(_ZN40_INTERNAL_e643db40_4_k_cu_7b43db36_365634cuda3std3__45__cpo3endE - _ZN40_INTERNAL_e643db40_4_k_cu_7b43db36_365634cute7productE)
_ZN40_INTERNAL_e643db40_4_k_cu_7b43db36_365634cute7productE:
	.zero		1
	.type		_ZN40_INTERNAL_e643db40_4_k_cu_7b43db36_365634cuda3std3__45__cpo3endE,@object
	.size		_ZN40_INTERNAL_e643db40_4_k_cu_7b43db36_365634cuda3std3__45__cpo3endE,(_ZN40_INTERNAL_e643db40_4_k_cu_7b43db36_365634cuda3std3__419piecewise_constructE - _ZN40_INTERNAL_e643db40_4_k_cu_7b43db36_365634cuda3std3__45__cpo3endE)
_ZN40_INTERNAL_e643db40_4_k_cu_7b43db36_365634cuda3std3__45__cpo3endE:
	.zero		1
	.type		_ZN40_INTERNAL_e643db40_4_k_cu_7b43db36_365634cuda3std3__419piecewise_constructE,@object
	.size		_ZN40_INTERNAL_e643db40_4_k_cu_7b43db36_365634cuda3std3__419piecewise_constructE,(_ZN40_INTERNAL_e643db40_4_k_cu_7b43db36_365634cuda3std3__45__cpo4cendE - _ZN40_INTERNAL_e643db40_4_k_cu_7b43db36_365634cuda3std3__419piecewise_constructE)
_ZN40_INTERNAL_e643db40_4_k_cu_7b43db36_365634cuda3std3__419piecewise_constructE:
	.zero		1
	.type		_ZN40_INTERNAL_e643db40_4_k_cu_7b43db36_365634cuda3std3__45__cpo4cendE,@object
	.size		_ZN40_INTERNAL_e643db40_4_k_cu_7b43db36_365634cuda3std3__45__cpo4cendE,(_ZN40_INTERNAL_e643db40_4_k_cu_7b43db36_365634cuda3std6ranges3__45__cpo4swapE - _ZN40_INTERNAL_e643db40_4_k_cu_7b43db36_365634cuda3std3__45__cpo4cendE)
_ZN40_INTERNAL_e643db40_4_k_cu_7b43db36_365634cuda3std3__45__cpo4cendE:
	.zero		1
	.type		_ZN40_INTERNAL_e643db40_4_k_cu_7b43db36_365634cuda3std6ranges3__45__cpo4swapE,@object
	.size		_ZN40_INTERNAL_e643db40_4_k_cu_7b43db36_365634cuda3std6ranges3__45__cpo4swapE,(.L_11 - _ZN40_INTERNAL_e643db40_4_k_cu_7b43db36_365634cuda3std6ranges3__45__cpo4swapE)
_ZN40_INTERNAL_e643db40_4_k_cu_7b43db36_365634cuda3std6ranges3__45__cpo4swapE:
	.zero		1
.L_11:


//--------------------- .nv.constant0._ZN7cutlass13device_kernelINS_4gemm6kernel13GemmUniversalIN4cute5tupleIJiiiiEEENS1_10collective13CollectiveMmaINS1_35MainloopSm100TmaUmmaWarpSpecializedILi5ELi2ELi4ENS5_IJNS4_1CILi1EEESB_SB_EEEEENS5_IJNSA_ILi64EEENSA_ILi256EEENSA_ILi128EEEEEENS_12float_e4m3_tENS5_IJlSB_lEEENS_12float_e5m2_tESJ_NS4_8TiledMMAINS4_8MMA_AtomIJNS4_10MMA_TraitsINS4_19SM100_MMA_F8F6F4_SSEJSI_SK_fSE_SF_NS4_17integral_constantINS4_4UMMA5MajorELSR_0EEESS_NSP_INSQ_7ScaleInELST_0EEESU_EEEEEENS4_6LayoutISC_NS5_IJNSA_ILi0EEESY_SY_EEEEENS5_IJNS4_10UnderscoreES11_S11_EEEEENS4_13SM90_TMA_LOADENS4_14ComposedLayoutINS4_7SwizzleILi3ELi4ELi3EEENS4_18smem_ptr_flag_bitsILi8EEENSX_INS5_IJNSA_ILi8EEESG_EEENS5_IJSG_SB_EEEEEEEvNS4_8identityES14_S1E_vS1F_EENS_8epilogue10collective18CollectiveEpilogueINS1H_23Sm100TmaWarpSpecializedILi4ELi2ELi32ELb0ELb0EEEJSH_NS5_IJNSX_ISE_SB_EES1M_EEESI_SJ_SI_SJ_NS1H_6fusion15FusionCallbacksIS1L_NS1O_17LinearCombinationISI_fSI_fLNS_15FloatRoundStyleE2EEESH_S1N_JEEENS4_5SM1004TMEM4LOAD26SM100_TMEM_LOAD_16dp32b32xES14_NS15_INS16_ILi2ELi4ELi3EEES19_NSX_INS5_IJS1A_SE_EEENS5_IJSE_SB_EEEEEEENS4_39AutoVectorizingCopyWithAssumedAlignmentILi128EEENS4_14SM90_TMA_STOREES22_S24_S24_EEEvvEEEEvNT_6ParamsE --------------------------
	.section	.nv.constant0._ZN7cutlass13device_kernelINS_4gemm6kernel13GemmUniversalIN4cute5tupleIJiiiiEEENS1_10collective13CollectiveMmaINS1_35MainloopSm100TmaUmmaWarpSpecializedILi5ELi2ELi4ENS5_IJNS4_1CILi1EEESB_SB_EEEEENS5_IJNSA_ILi64EEENSA_ILi256EEENSA_ILi128EEEEEENS_12float_e4m3_tENS5_IJlSB_lEEENS_12float_e5m2_tESJ_NS4_8TiledMMAINS4_8MMA_AtomIJNS4_10MMA_TraitsINS4_19SM100_MMA_F8F6F4_SSEJSI_SK_fSE_SF_NS4_17integral_constantINS4_4UMMA5MajorELSR_0EEESS_NSP_INSQ_7ScaleInELST_0EEESU_EEEEEENS4_6LayoutISC_NS5_IJNSA_ILi0EEESY_SY_EEEEENS5_IJNS4_10UnderscoreES11_S11_EEEEENS4_13SM90_TMA_LOADENS4_14ComposedLayoutINS4_7SwizzleILi3ELi4ELi3EEENS4_18smem_ptr_flag_bitsILi8EEENSX_INS5_IJNSA_ILi8EEESG_EEENS5_IJSG_SB_EEEEEEEvNS4_8identityES14_S1E_vS1F_EENS_8epilogue10collective18CollectiveEpilogueINS1H_23Sm100TmaWarpSpecializedILi4ELi2ELi32ELb0ELb0EEEJSH_NS5_IJNSX_ISE_SB_EES1M_EEESI_SJ_SI_SJ_NS1H_6fusion15FusionCallbacksIS1L_NS1O_17LinearCombinationISI_fSI_fLNS_15FloatRoundStyleE2EEESH_S1N_JEEENS4_5SM1004TMEM4LOAD26SM100_TMEM_LOAD_16dp32b32xES14_NS15_INS16_ILi2ELi4ELi3EEES19_NSX_INS5_IJS1A_SE_EEENS5_IJSE_SB_EEEEEEENS4_39AutoVectorizingCopyWithAssumedAlignmentILi128EEENS4_14SM90_TMA_STOREES22_S24_S24_EEEvvEEEEvNT_6ParamsE,"a",@progbits
	.sectionflags	@""
	.align	4
.nv.constant0._ZN7cutlass13device_kernelINS_4gemm6kernel13GemmUniversalIN4cute5tupleIJiiiiEEENS1_10collective13CollectiveMmaINS1_35MainloopSm100TmaUmmaWarpSpecializedILi5ELi2ELi4ENS5_IJNS4_1CILi1EEESB_SB_EEEEENS5_IJNSA_ILi64EEENSA_ILi256EEENSA_ILi128EEEEEENS_12float_e4m3_tENS5_IJlSB_lEEENS_12float_e5m2_tESJ_NS4_8TiledMMAINS4_8MMA_AtomIJNS4_10MMA_TraitsINS4_19SM100_MMA_F8F6F4_SSEJSI_SK_fSE_SF_NS4_17integral_constantINS4_4UMMA5MajorELSR_0EEESS_NSP_INSQ_7ScaleInELST_0EEESU_EEEEEENS4_6LayoutISC_NS5_IJNSA_ILi0EEESY_SY_EEEEENS5_IJNS4_10UnderscoreES11_S11_EEEEENS4_13SM90_TMA_LOADENS4_14ComposedLayoutINS4_7SwizzleILi3ELi4ELi3EEENS4_18smem_ptr_flag_bitsILi8EEENSX_INS5_IJNSA_ILi8EEESG_EEENS5_IJSG_SB_EEEEEEEvNS4_8identityES14_S1E_vS1F_EENS_8epilogue10collective18CollectiveEpilogueINS1H_23Sm100TmaWarpSpecializedILi4ELi2ELi32ELb0ELb0EEEJSH_NS5_IJNSX_ISE_SB_EES1M_EEESI_SJ_SI_SJ_NS1H_6fusion15FusionCallbacksIS1L_NS1O_17LinearCombinationISI_fSI_fLNS_15FloatRoundStyleE2EEESH_S1N_JEEENS4_5SM1004TMEM4LOAD26SM100_TMEM_LOAD_16dp32b32xES14_NS15_INS16_ILi2ELi4ELi3EEES19_NSX_INS5_IJS1A_SE_EEENS5_IJSE_SB_EEEEEEENS4_39AutoVectorizingCopyWithAssumedAlignmentILi128EEENS4_14SM90_TMA_STOREES22_S24_S24_EEEvvEEEEvNT_6ParamsE:
	.zero		2944


//--------------------- SYMBOLS --------------------------

	.type		.nv.reservedSmem.offset0,@object
	.size		.nv.reservedSmem.offset0,0x4
	.type		.nv.reservedSmem.cap,@object
	.size		.nv.reservedSmem.cap,0x4
	.type		__assertfail,@function
